//
// Generated by NVIDIA NVVM Compiler
//
// Compiler Build ID: CL-36424714
// Cuda compilation tools, release 13.0, V13.0.88
// Based on NVVM 20.0.0
//

.version 9.0
.target sm_100
.address_size 64

	// .globl	_Z8dijkstraPiS_S_S_S_S_S_
// _ZZ8dijkstraPiS_S_S_S_S_S_E10quickBreak_$_0 has been demoted

.visible .entry _Z8dijkstraPiS_S_S_S_S_S_(
	.param .u64 .ptr .align 1 _Z8dijkstraPiS_S_S_S_S_S__param_0,
	.param .u64 .ptr .align 1 _Z8dijkstraPiS_S_S_S_S_S__param_1,
	.param .u64 .ptr .align 1 _Z8dijkstraPiS_S_S_S_S_S__param_2,
	.param .u64 .ptr .align 1 _Z8dijkstraPiS_S_S_S_S_S__param_3,
	.param .u64 .ptr .align 1 _Z8dijkstraPiS_S_S_S_S_S__param_4,
	.param .u64 .ptr .align 1 _Z8dijkstraPiS_S_S_S_S_S__param_5,
	.param .u64 .ptr .align 1 _Z8dijkstraPiS_S_S_S_S_S__param_6
)
{
	.reg .pred 	%p<14>;
	.reg .b32 	%r<71>;
	.reg .b64 	%rd<31>;
	// demoted variable
	.shared .align 4 .u32 _ZZ8dijkstraPiS_S_S_S_S_S_E10quickBreak_$_0;
	ld.param.u64 	%rd12, [_Z8dijkstraPiS_S_S_S_S_S__param_0];
	ld.param.u64 	%rd13, [_Z8dijkstraPiS_S_S_S_S_S__param_1];
	ld.param.u64 	%rd14, [_Z8dijkstraPiS_S_S_S_S_S__param_2];
	ld.param.u64 	%rd15, [_Z8dijkstraPiS_S_S_S_S_S__param_3];
	ld.param.u64 	%rd16, [_Z8dijkstraPiS_S_S_S_S_S__param_4];
	ld.param.u64 	%rd17, [_Z8dijkstraPiS_S_S_S_S_S__param_5];
	ld.param.u64 	%rd18, [_Z8dijkstraPiS_S_S_S_S_S__param_6];
	cvta.to.global.u64 	%rd1, %rd16;
	cvta.to.global.u64 	%rd2, %rd17;
	cvta.to.global.u64 	%rd3, %rd18;
	cvta.to.global.u64 	%rd4, %rd15;
	mov.u32 	%r30, %tid.z;
	mov.u32 	%r31, %ntid.x;
	mov.u32 	%r32, %ntid.y;
	mov.u32 	%r33, %tid.y;
	mov.u32 	%r34, %tid.x;
	mad.lo.s32 	%r35, %r32, %r30, %r33;
	mad.lo.s32 	%r1, %r35, %r31, %r34;
	mul.lo.s32 	%r36, %r31, %r32;
	mov.u32 	%r37, %ntid.z;
	mul.lo.s32 	%r2, %r36, %r37;
	mov.u32 	%r38, %nctaid.x;
	mov.u32 	%r39, %nctaid.y;
	mul.lo.s32 	%r3, %r38, %r39;
	mov.u32 	%r40, %ctaid.z;
	mov.u32 	%r41, %ctaid.y;
	mov.u32 	%r42, %ctaid.x;
	mad.lo.s32 	%r43, %r41, %r38, %r42;
	mad.lo.s32 	%r62, %r3, %r40, %r43;
	ld.global.u32 	%r70, [%rd4];
	setp.ge.s32 	%p1, %r62, %r70;
	@%p1 bra 	$L__BB0_20;
	cvta.to.global.u64 	%rd5, %rd12;
	cvta.to.global.u64 	%rd6, %rd13;
	cvta.to.global.u64 	%rd7, %rd14;
$L__BB0_2:
	mul.lo.s32 	%r8, %r70, %r62;
	setp.lt.s32 	%p2, %r70, 1;
	@%p2 bra 	$L__BB0_19;
	mov.b32 	%r64, 0;
$L__BB0_4:
	mov.b32 	%r45, 0;
	st.shared.u32 	[_ZZ8dijkstraPiS_S_S_S_S_S_E10quickBreak_$_0], %r45;
	setp.ge.s32 	%p3, %r1, %r70;
	@%p3 bra 	$L__BB0_11;
	mov.u32 	%r65, %r1;
$L__BB0_6:
	add.s32 	%r12, %r65, %r8;
	mul.wide.s32 	%rd19, %r12, 4;
	add.s64 	%rd8, %rd1, %rd19;
	ld.global.u32 	%r46, [%rd8];
	setp.ne.s32 	%p4, %r46, 0;
	@%p4 bra 	$L__BB0_10;
	mov.b32 	%r47, 1;
	st.global.u32 	[%rd8], %r47;
	mul.wide.u32 	%rd20, %r65, 4;
	add.s64 	%rd9, %rd5, %rd20;
	ld.global.u32 	%r66, [%rd9];
	ld.global.u32 	%r48, [%rd9+4];
	setp.ge.s32 	%p5, %r66, %r48;
	@%p5 bra 	$L__BB0_10;
	add.s64 	%rd10, %rd2, %rd19;
$L__BB0_9:
	mul.wide.s32 	%rd22, %r66, 4;
	add.s64 	%rd23, %rd7, %rd22;
	add.s64 	%rd24, %rd6, %rd22;
	ld.global.u32 	%r49, [%rd24];
	add.s32 	%r50, %r49, %r8;
	mul.wide.s32 	%rd25, %r50, 4;
	add.s64 	%rd26, %rd3, %rd25;
	ld.global.u32 	%r51, [%rd10];
	ld.global.u32 	%r52, [%rd23];
	add.s32 	%r53, %r52, %r51;
	atom.global.min.s32 	%r54, [%rd26], %r53;
	add.s32 	%r66, %r66, 1;
	ld.global.u32 	%r55, [%rd9+4];
	setp.lt.s32 	%p6, %r66, %r55;
	@%p6 bra 	$L__BB0_9;
$L__BB0_10:
	add.s32 	%r65, %r65, %r2;
	ld.global.u32 	%r56, [%rd4];
	setp.lt.s32 	%p7, %r65, %r56;
	@%p7 bra 	$L__BB0_6;
$L__BB0_11:
	bar.sync 	0;
	ld.global.u32 	%r69, [%rd4];
	setp.ge.s32 	%p8, %r1, %r69;
	@%p8 bra 	$L__BB0_16;
	mov.u32 	%r68, %r1;
$L__BB0_13:
	add.s32 	%r20, %r68, %r8;
	mul.wide.s32 	%rd27, %r20, 4;
	add.s64 	%rd28, %rd3, %rd27;
	ld.global.u32 	%r21, [%rd28];
	add.s64 	%rd11, %rd2, %rd27;
	ld.global.u32 	%r57, [%rd11];
	setp.ge.s32 	%p9, %r21, %r57;
	@%p9 bra 	$L__BB0_15;
	st.global.u32 	[%rd11], %r21;
	add.s64 	%rd30, %rd1, %rd27;
	mov.b32 	%r58, 0;
	st.global.u32 	[%rd30], %r58;
	mov.b32 	%r59, 1;
	st.shared.u32 	[_ZZ8dijkstraPiS_S_S_S_S_S_E10quickBreak_$_0], %r59;
	ld.global.u32 	%r69, [%rd4];
$L__BB0_15:
	add.s32 	%r68, %r68, %r2;
	setp.lt.s32 	%p10, %r68, %r69;
	@%p10 bra 	$L__BB0_13;
$L__BB0_16:
	bar.sync 	0;
	ld.shared.u32 	%r60, [_ZZ8dijkstraPiS_S_S_S_S_S_E10quickBreak_$_0];
	setp.ne.s32 	%p11, %r60, 0;
	@%p11 bra 	$L__BB0_18;
	ld.global.u32 	%r70, [%rd4];
	bra.uni 	$L__BB0_19;
$L__BB0_18:
	bar.sync 	0;
	add.s32 	%r64, %r64, 1;
	ld.global.u32 	%r70, [%rd4];
	setp.lt.s32 	%p12, %r64, %r70;
	@%p12 bra 	$L__BB0_4;
$L__BB0_19:
	add.s32 	%r62, %r62, %r3;
	setp.lt.s32 	%p13, %r62, %r70;
	@%p13 bra 	$L__BB0_2;
$L__BB0_20:
	ret;

}
	// .globl	_Z6dividePiS_S_S_S_S_S_S_S_S_
.visible .entry _Z6dividePiS_S_S_S_S_S_S_S_S_(
	.param .u64 .ptr .align 1 _Z6dividePiS_S_S_S_S_S_S_S_S__param_0,
	.param .u64 .ptr .align 1 _Z6dividePiS_S_S_S_S_S_S_S_S__param_1,
	.param .u64 .ptr .align 1 _Z6dividePiS_S_S_S_S_S_S_S_S__param_2,
	.param .u64 .ptr .align 1 _Z6dividePiS_S_S_S_S_S_S_S_S__param_3,
	.param .u64 .ptr .align 1 _Z6dividePiS_S_S_S_S_S_S_S_S__param_4,
	.param .u64 .ptr .align 1 _Z6dividePiS_S_S_S_S_S_S_S_S__param_5,
	.param .u64 .ptr .align 1 _Z6dividePiS_S_S_S_S_S_S_S_S__param_6,
	.param .u64 .ptr .align 1 _Z6dividePiS_S_S_S_S_S_S_S_S__param_7,
	.param .u64 .ptr .align 1 _Z6dividePiS_S_S_S_S_S_S_S_S__param_8,
	.param .u64 .ptr .align 1 _Z6dividePiS_S_S_S_S_S_S_S_S__param_9
)
{
	.reg .pred 	%p<19>;
	.reg .b32 	%r<225>;
	.reg .b64 	%rd<112>;

	ld.param.u64 	%rd16, [_Z6dividePiS_S_S_S_S_S_S_S_S__param_0];
	ld.param.u64 	%rd17, [_Z6dividePiS_S_S_S_S_S_S_S_S__param_1];
	ld.param.u64 	%rd18, [_Z6dividePiS_S_S_S_S_S_S_S_S__param_2];
	ld.param.u64 	%rd19, [_Z6dividePiS_S_S_S_S_S_S_S_S__param_3];
	ld.param.u64 	%rd20, [_Z6dividePiS_S_S_S_S_S_S_S_S__param_5];
	ld.param.u64 	%rd21, [_Z6dividePiS_S_S_S_S_S_S_S_S__param_6];
	ld.param.u64 	%rd22, [_Z6dividePiS_S_S_S_S_S_S_S_S__param_7];
	ld.param.u64 	%rd23, [_Z6dividePiS_S_S_S_S_S_S_S_S__param_8];
	ld.param.u64 	%rd24, [_Z6dividePiS_S_S_S_S_S_S_S_S__param_9];
	cvta.to.global.u64 	%rd1, %rd18;
	cvta.to.global.u64 	%rd2, %rd17;
	cvta.to.global.u64 	%rd3, %rd22;
	cvta.to.global.u64 	%rd4, %rd16;
	cvta.to.global.u64 	%rd5, %rd23;
	cvta.to.global.u64 	%rd6, %rd24;
	cvta.to.global.u64 	%rd7, %rd19;
	cvta.to.global.u64 	%rd25, %rd21;
	cvta.to.global.u64 	%rd26, %rd20;
	mov.u32 	%r32, %tid.z;
	mov.u32 	%r33, %ntid.x;
	mov.u32 	%r34, %ntid.y;
	mov.u32 	%r35, %tid.y;
	mov.u32 	%r36, %tid.x;
	mad.lo.s32 	%r37, %r34, %r32, %r35;
	mad.lo.s32 	%r223, %r37, %r33, %r36;
	mul.lo.s32 	%r38, %r33, %r34;
	mov.u32 	%r39, %ntid.z;
	mul.lo.s32 	%r2, %r38, %r39;
	ld.global.u32 	%r3, [%rd26];
	ld.global.u32 	%r4, [%rd25];
	ld.global.u32 	%r40, [%rd7];
	setp.ge.s32 	%p1, %r223, %r40;
	@%p1 bra 	$L__BB1_20;
	mov.u32 	%r216, %r223;
$L__BB1_2:
	mul.wide.u32 	%rd27, %r216, 4;
	add.s64 	%rd8, %rd4, %rd27;
	ld.global.u32 	%r41, [%rd8+4];
	setp.le.s32 	%p2, %r41, %r3;
	@%p2 bra 	$L__BB1_19;
	ld.global.u32 	%r42, [%rd8];
	add.s32 	%r6, %r4, %r3;
	setp.ge.s32 	%p3, %r42, %r6;
	@%p3 bra 	$L__BB1_19;
	add.s64 	%rd9, %rd3, %rd27;
	ld.global.u32 	%r43, [%rd9];
	setp.eq.s32 	%p4, %r43, 0;
	@%p4 bra 	$L__BB1_19;
	atom.global.add.u32 	%r44, [%rd9], -1;
	ld.global.u32 	%r45, [%rd8];
	max.s32 	%r219, %r3, %r45;
	ld.global.u32 	%r46, [%rd8+4];
	min.s32 	%r8, %r6, %r46;
	setp.ge.s32 	%p5, %r219, %r8;
	@%p5 bra 	$L__BB1_19;
	add.s64 	%rd10, %rd5, %rd27;
	sub.s32 	%r9, %r8, %r219;
	sub.s32 	%r47, %r219, %r8;
	setp.gt.u32 	%p6, %r47, -16;
	@%p6 bra 	$L__BB1_9;
	and.b32  	%r48, %r9, -16;
	neg.s32 	%r217, %r48;
$L__BB1_8:
	.pragma "nounroll";
	mul.wide.s32 	%rd30, %r219, 4;
	mul.wide.s32 	%rd31, %r3, 4;
	sub.s64 	%rd32, 32, %rd31;
	add.s64 	%rd33, %rd2, %rd32;
	add.s64 	%rd34, %rd33, %rd30;
	add.s64 	%rd35, %rd1, %rd32;
	add.s64 	%rd36, %rd35, %rd30;
	ld.global.u32 	%r49, [%rd34+-32];
	mul.wide.s32 	%rd37, %r49, 4;
	add.s64 	%rd38, %rd6, %rd37;
	ld.global.u32 	%r50, [%rd10];
	ld.global.u32 	%r51, [%rd36+-32];
	add.s32 	%r52, %r51, %r50;
	atom.global.min.s32 	%r53, [%rd38], %r52;
	ld.global.u32 	%r54, [%rd34+-28];
	mul.wide.s32 	%rd39, %r54, 4;
	add.s64 	%rd40, %rd6, %rd39;
	ld.global.u32 	%r55, [%rd10];
	ld.global.u32 	%r56, [%rd36+-28];
	add.s32 	%r57, %r56, %r55;
	atom.global.min.s32 	%r58, [%rd40], %r57;
	ld.global.u32 	%r59, [%rd34+-24];
	mul.wide.s32 	%rd41, %r59, 4;
	add.s64 	%rd42, %rd6, %rd41;
	ld.global.u32 	%r60, [%rd10];
	ld.global.u32 	%r61, [%rd36+-24];
	add.s32 	%r62, %r61, %r60;
	atom.global.min.s32 	%r63, [%rd42], %r62;
	ld.global.u32 	%r64, [%rd34+-20];
	mul.wide.s32 	%rd43, %r64, 4;
	add.s64 	%rd44, %rd6, %rd43;
	ld.global.u32 	%r65, [%rd10];
	ld.global.u32 	%r66, [%rd36+-20];
	add.s32 	%r67, %r66, %r65;
	atom.global.min.s32 	%r68, [%rd44], %r67;
	ld.global.u32 	%r69, [%rd34+-16];
	mul.wide.s32 	%rd45, %r69, 4;
	add.s64 	%rd46, %rd6, %rd45;
	ld.global.u32 	%r70, [%rd10];
	ld.global.u32 	%r71, [%rd36+-16];
	add.s32 	%r72, %r71, %r70;
	atom.global.min.s32 	%r73, [%rd46], %r72;
	ld.global.u32 	%r74, [%rd34+-12];
	mul.wide.s32 	%rd47, %r74, 4;
	add.s64 	%rd48, %rd6, %rd47;
	ld.global.u32 	%r75, [%rd10];
	ld.global.u32 	%r76, [%rd36+-12];
	add.s32 	%r77, %r76, %r75;
	atom.global.min.s32 	%r78, [%rd48], %r77;
	ld.global.u32 	%r79, [%rd34+-8];
	mul.wide.s32 	%rd49, %r79, 4;
	add.s64 	%rd50, %rd6, %rd49;
	ld.global.u32 	%r80, [%rd10];
	ld.global.u32 	%r81, [%rd36+-8];
	add.s32 	%r82, %r81, %r80;
	atom.global.min.s32 	%r83, [%rd50], %r82;
	ld.global.u32 	%r84, [%rd34+-4];
	mul.wide.s32 	%rd51, %r84, 4;
	add.s64 	%rd52, %rd6, %rd51;
	ld.global.u32 	%r85, [%rd10];
	ld.global.u32 	%r86, [%rd36+-4];
	add.s32 	%r87, %r86, %r85;
	atom.global.min.s32 	%r88, [%rd52], %r87;
	ld.global.u32 	%r89, [%rd34];
	mul.wide.s32 	%rd53, %r89, 4;
	add.s64 	%rd54, %rd6, %rd53;
	ld.global.u32 	%r90, [%rd10];
	ld.global.u32 	%r91, [%rd36];
	add.s32 	%r92, %r91, %r90;
	atom.global.min.s32 	%r93, [%rd54], %r92;
	ld.global.u32 	%r94, [%rd34+4];
	mul.wide.s32 	%rd55, %r94, 4;
	add.s64 	%rd56, %rd6, %rd55;
	ld.global.u32 	%r95, [%rd10];
	ld.global.u32 	%r96, [%rd36+4];
	add.s32 	%r97, %r96, %r95;
	atom.global.min.s32 	%r98, [%rd56], %r97;
	ld.global.u32 	%r99, [%rd34+8];
	mul.wide.s32 	%rd57, %r99, 4;
	add.s64 	%rd58, %rd6, %rd57;
	ld.global.u32 	%r100, [%rd10];
	ld.global.u32 	%r101, [%rd36+8];
	add.s32 	%r102, %r101, %r100;
	atom.global.min.s32 	%r103, [%rd58], %r102;
	ld.global.u32 	%r104, [%rd34+12];
	mul.wide.s32 	%rd59, %r104, 4;
	add.s64 	%rd60, %rd6, %rd59;
	ld.global.u32 	%r105, [%rd10];
	ld.global.u32 	%r106, [%rd36+12];
	add.s32 	%r107, %r106, %r105;
	atom.global.min.s32 	%r108, [%rd60], %r107;
	ld.global.u32 	%r109, [%rd34+16];
	mul.wide.s32 	%rd61, %r109, 4;
	add.s64 	%rd62, %rd6, %rd61;
	ld.global.u32 	%r110, [%rd10];
	ld.global.u32 	%r111, [%rd36+16];
	add.s32 	%r112, %r111, %r110;
	atom.global.min.s32 	%r113, [%rd62], %r112;
	ld.global.u32 	%r114, [%rd34+20];
	mul.wide.s32 	%rd63, %r114, 4;
	add.s64 	%rd64, %rd6, %rd63;
	ld.global.u32 	%r115, [%rd10];
	ld.global.u32 	%r116, [%rd36+20];
	add.s32 	%r117, %r116, %r115;
	atom.global.min.s32 	%r118, [%rd64], %r117;
	ld.global.u32 	%r119, [%rd34+24];
	mul.wide.s32 	%rd65, %r119, 4;
	add.s64 	%rd66, %rd6, %rd65;
	ld.global.u32 	%r120, [%rd10];
	ld.global.u32 	%r121, [%rd36+24];
	add.s32 	%r122, %r121, %r120;
	atom.global.min.s32 	%r123, [%rd66], %r122;
	ld.global.u32 	%r124, [%rd34+28];
	mul.wide.s32 	%rd67, %r124, 4;
	add.s64 	%rd68, %rd6, %rd67;
	ld.global.u32 	%r125, [%rd10];
	ld.global.u32 	%r126, [%rd36+28];
	add.s32 	%r127, %r126, %r125;
	atom.global.min.s32 	%r128, [%rd68], %r127;
	add.s32 	%r219, %r219, 16;
	add.s32 	%r217, %r217, 16;
	setp.ne.s32 	%p7, %r217, 0;
	@%p7 bra 	$L__BB1_8;
$L__BB1_9:
	and.b32  	%r16, %r9, 15;
	setp.eq.s32 	%p8, %r16, 0;
	@%p8 bra 	$L__BB1_19;
	and.b32  	%r17, %r9, 7;
	setp.lt.u32 	%p9, %r16, 8;
	@%p9 bra 	$L__BB1_12;
	sub.s32 	%r129, %r219, %r3;
	mul.wide.s32 	%rd69, %r129, 4;
	add.s64 	%rd70, %rd2, %rd69;
	ld.global.u32 	%r130, [%rd70];
	mul.wide.s32 	%rd71, %r130, 4;
	add.s64 	%rd72, %rd6, %rd71;
	ld.global.u32 	%r131, [%rd10];
	add.s64 	%rd73, %rd1, %rd69;
	ld.global.u32 	%r132, [%rd73];
	add.s32 	%r133, %r132, %r131;
	atom.global.min.s32 	%r134, [%rd72], %r133;
	ld.global.u32 	%r135, [%rd70+4];
	mul.wide.s32 	%rd74, %r135, 4;
	add.s64 	%rd75, %rd6, %rd74;
	ld.global.u32 	%r136, [%rd10];
	ld.global.u32 	%r137, [%rd73+4];
	add.s32 	%r138, %r137, %r136;
	atom.global.min.s32 	%r139, [%rd75], %r138;
	ld.global.u32 	%r140, [%rd70+8];
	mul.wide.s32 	%rd76, %r140, 4;
	add.s64 	%rd77, %rd6, %rd76;
	ld.global.u32 	%r141, [%rd10];
	ld.global.u32 	%r142, [%rd73+8];
	add.s32 	%r143, %r142, %r141;
	atom.global.min.s32 	%r144, [%rd77], %r143;
	ld.global.u32 	%r145, [%rd70+12];
	mul.wide.s32 	%rd78, %r145, 4;
	add.s64 	%rd79, %rd6, %rd78;
	ld.global.u32 	%r146, [%rd10];
	ld.global.u32 	%r147, [%rd73+12];
	add.s32 	%r148, %r147, %r146;
	atom.global.min.s32 	%r149, [%rd79], %r148;
	ld.global.u32 	%r150, [%rd70+16];
	mul.wide.s32 	%rd80, %r150, 4;
	add.s64 	%rd81, %rd6, %rd80;
	ld.global.u32 	%r151, [%rd10];
	ld.global.u32 	%r152, [%rd73+16];
	add.s32 	%r153, %r152, %r151;
	atom.global.min.s32 	%r154, [%rd81], %r153;
	ld.global.u32 	%r155, [%rd70+20];
	mul.wide.s32 	%rd82, %r155, 4;
	add.s64 	%rd83, %rd6, %rd82;
	ld.global.u32 	%r156, [%rd10];
	ld.global.u32 	%r157, [%rd73+20];
	add.s32 	%r158, %r157, %r156;
	atom.global.min.s32 	%r159, [%rd83], %r158;
	ld.global.u32 	%r160, [%rd70+24];
	mul.wide.s32 	%rd84, %r160, 4;
	add.s64 	%rd85, %rd6, %rd84;
	ld.global.u32 	%r161, [%rd10];
	ld.global.u32 	%r162, [%rd73+24];
	add.s32 	%r163, %r162, %r161;
	atom.global.min.s32 	%r164, [%rd85], %r163;
	ld.global.u32 	%r165, [%rd70+28];
	mul.wide.s32 	%rd86, %r165, 4;
	add.s64 	%rd87, %rd6, %rd86;
	ld.global.u32 	%r166, [%rd10];
	ld.global.u32 	%r167, [%rd73+28];
	add.s32 	%r168, %r167, %r166;
	atom.global.min.s32 	%r169, [%rd87], %r168;
	add.s32 	%r219, %r219, 8;
$L__BB1_12:
	setp.eq.s32 	%p10, %r17, 0;
	@%p10 bra 	$L__BB1_19;
	and.b32  	%r20, %r9, 3;
	setp.lt.u32 	%p11, %r17, 4;
	@%p11 bra 	$L__BB1_15;
	sub.s32 	%r170, %r219, %r3;
	mul.wide.s32 	%rd88, %r170, 4;
	add.s64 	%rd89, %rd2, %rd88;
	ld.global.u32 	%r171, [%rd89];
	mul.wide.s32 	%rd90, %r171, 4;
	add.s64 	%rd91, %rd6, %rd90;
	ld.global.u32 	%r172, [%rd10];
	add.s64 	%rd92, %rd1, %rd88;
	ld.global.u32 	%r173, [%rd92];
	add.s32 	%r174, %r173, %r172;
	atom.global.min.s32 	%r175, [%rd91], %r174;
	ld.global.u32 	%r176, [%rd89+4];
	mul.wide.s32 	%rd93, %r176, 4;
	add.s64 	%rd94, %rd6, %rd93;
	ld.global.u32 	%r177, [%rd10];
	ld.global.u32 	%r178, [%rd92+4];
	add.s32 	%r179, %r178, %r177;
	atom.global.min.s32 	%r180, [%rd94], %r179;
	ld.global.u32 	%r181, [%rd89+8];
	mul.wide.s32 	%rd95, %r181, 4;
	add.s64 	%rd96, %rd6, %rd95;
	ld.global.u32 	%r182, [%rd10];
	ld.global.u32 	%r183, [%rd92+8];
	add.s32 	%r184, %r183, %r182;
	atom.global.min.s32 	%r185, [%rd96], %r184;
	ld.global.u32 	%r186, [%rd89+12];
	mul.wide.s32 	%rd97, %r186, 4;
	add.s64 	%rd98, %rd6, %rd97;
	ld.global.u32 	%r187, [%rd10];
	ld.global.u32 	%r188, [%rd92+12];
	add.s32 	%r189, %r188, %r187;
	atom.global.min.s32 	%r190, [%rd98], %r189;
	add.s32 	%r219, %r219, 4;
$L__BB1_15:
	setp.eq.s32 	%p12, %r20, 0;
	@%p12 bra 	$L__BB1_19;
	sub.s32 	%r191, %r219, %r3;
	mul.wide.s32 	%rd99, %r191, 4;
	add.s64 	%rd11, %rd2, %rd99;
	ld.global.u32 	%r192, [%rd11];
	mul.wide.s32 	%rd100, %r192, 4;
	add.s64 	%rd101, %rd6, %rd100;
	ld.global.u32 	%r193, [%rd10];
	add.s64 	%rd12, %rd1, %rd99;
	ld.global.u32 	%r194, [%rd12];
	add.s32 	%r195, %r194, %r193;
	atom.global.min.s32 	%r196, [%rd101], %r195;
	setp.eq.s32 	%p13, %r20, 1;
	@%p13 bra 	$L__BB1_19;
	ld.global.u32 	%r197, [%rd11+4];
	mul.wide.s32 	%rd102, %r197, 4;
	add.s64 	%rd103, %rd6, %rd102;
	ld.global.u32 	%r198, [%rd10];
	ld.global.u32 	%r199, [%rd12+4];
	add.s32 	%r200, %r199, %r198;
	atom.global.min.s32 	%r201, [%rd103], %r200;
	setp.eq.s32 	%p14, %r20, 2;
	@%p14 bra 	$L__BB1_19;
	ld.global.u32 	%r202, [%rd11+8];
	mul.wide.s32 	%rd104, %r202, 4;
	add.s64 	%rd105, %rd6, %rd104;
	ld.global.u32 	%r203, [%rd10];
	ld.global.u32 	%r204, [%rd12+8];
	add.s32 	%r205, %r204, %r203;
	atom.global.min.s32 	%r206, [%rd105], %r205;
$L__BB1_19:
	add.s32 	%r216, %r216, %r2;
	ld.global.u32 	%r207, [%rd7];
	setp.lt.s32 	%p15, %r216, %r207;
	@%p15 bra 	$L__BB1_2;
$L__BB1_20:
	bar.sync 	0;
	ld.global.u32 	%r224, [%rd7];
	setp.ge.s32 	%p16, %r223, %r224;
	@%p16 bra 	$L__BB1_25;
	ld.param.u64 	%rd111, [_Z6dividePiS_S_S_S_S_S_S_S_S__param_4];
	add.s32 	%r25, %r4, -1;
	cvta.to.global.u64 	%rd13, %rd111;
$L__BB1_22:
	mul.wide.u32 	%rd106, %r223, 4;
	add.s64 	%rd107, %rd6, %rd106;
	ld.global.u32 	%r28, [%rd107];
	add.s64 	%rd14, %rd5, %rd106;
	ld.global.u32 	%r208, [%rd14];
	setp.ge.s32 	%p17, %r28, %r208;
	@%p17 bra 	$L__BB1_24;
	st.global.u32 	[%rd14], %r28;
	add.s64 	%rd109, %rd4, %rd106;
	ld.global.u32 	%r209, [%rd109+4];
	add.s32 	%r210, %r25, %r209;
	div.s32 	%r211, %r210, %r4;
	ld.global.u32 	%r212, [%rd109];
	div.s32 	%r213, %r212, %r4;
	sub.s32 	%r214, %r211, %r213;
	add.s64 	%rd110, %rd3, %rd106;
	st.global.u32 	[%rd110], %r214;
	mov.b32 	%r215, 1;
	st.global.u32 	[%rd13], %r215;
	ld.global.u32 	%r224, [%rd7];
$L__BB1_24:
	add.s32 	%r223, %r223, %r2;
	setp.lt.s32 	%p18, %r223, %r224;
	@%p18 bra 	$L__BB1_22;
$L__BB1_25:
	ret;

}


// ===== COMPILED SASS (sm_100) =====

	.target	sm_100

	.elftype	@"ET_EXEC"


//--------------------- .note.nv.tkinfo           --------------------------
	.section	.note.nv.tkinfo,"",@"SHT_NOTE"
	.sectionflags	@"SHF_NOTE_NV_TKINFO"
	.tkinfo
        /*0018*/ 	.word	0x00000002
        /*0030*/ 	.string	""
        /*0030*/ 	.string	"ptxas"
        /*0030*/ 	.string	"Cuda compilation tools, release 13.0, V13.0.88"
        /*0030*/ 	.string	"Build cuda_13.0.r13.0/compiler.36424714_0"
        /*0030*/ 	.string	"-arch sm_100 -m 64 "



//--------------------- .note.nv.cuinfo           --------------------------
	.section	.note.nv.cuinfo,"",@"SHT_NOTE"
	.sectionflags	@"SHF_NOTE_NV_CUINFO"
        /*0018*/ 	.short	0x0002
        /*001a*/ 	.short	0x0064
        /*001c*/ 	.short	0x0082
	.zero		2


//--------------------- .nv.info                  --------------------------
	.section	.nv.info,"",@"SHT_CUDA_INFO"
	.align	4


	//----- nvinfo : EIATTR_REGCOUNT
	.align		4
        /*0000*/ 	.byte	0x04, 0x2f
        /*0002*/ 	.short	(.L_1 - .L_0)
	.align		4
.L_0:
        /*0004*/ 	.word	index@(_Z8dijkstraPiS_S_S_S_S_S_)
        /*0008*/ 	.word	0x00000016


	//----- nvinfo : EIATTR_FRAME_SIZE
	.align		4
.L_1:
        /*000c*/ 	.byte	0x04, 0x11
        /*000e*/ 	.short	(.L_3 - .L_2)
	.align		4
.L_2:
        /*0010*/ 	.word	index@(_Z8dijkstraPiS_S_S_S_S_S_)
        /*0014*/ 	.word	0x00000000


	//----- nvinfo : EIATTR_REGCOUNT
	.align		4
.L_3:
        /*0018*/ 	.byte	0x04, 0x2f
        /*001a*/ 	.short	(.L_5 - .L_4)
	.align		4
.L_4:
        /*001c*/ 	.word	index@(_Z6dividePiS_S_S_S_S_S_S_S_S_)
        /*0020*/ 	.word	0x00000020


	//----- nvinfo : EIATTR_FRAME_SIZE
	.align		4
.L_5:
        /*0024*/ 	.byte	0x04, 0x11
        /*0026*/ 	.short	(.L_7 - .L_6)
	.align		4
.L_6:
        /*0028*/ 	.word	index@(_Z6dividePiS_S_S_S_S_S_S_S_S_)
        /*002c*/ 	.word	0x00000000


	//----- nvinfo : EIATTR_MIN_STACK_SIZE
	.align		4
.L_7:
        /*0030*/ 	.byte	0x04, 0x12
        /*0032*/ 	.short	(.L_9 - .L_8)
	.align		4
.L_8:
        /*0034*/ 	.word	index@(_Z6dividePiS_S_S_S_S_S_S_S_S_)
        /*0038*/ 	.word	0x00000000


	//----- nvinfo : EIATTR_MIN_STACK_SIZE
	.align		4
.L_9:
        /*003c*/ 	.byte	0x04, 0x12
        /*003e*/ 	.short	(.L_11 - .L_10)
	.align		4
.L_10:
        /*0040*/ 	.word	index@(_Z8dijkstraPiS_S_S_S_S_S_)
        /*0044*/ 	.word	0x00000000
.L_11:


//--------------------- .nv.compat                --------------------------
	.section	.nv.compat,"",@"SHT_CUDA_COMPAT_INFO"
	.align	4
        /*0000*/ 	.byte	0x02, 0x09, 0x00, 0x00, 0x02, 0x02, 0x01, 0x00, 0x02, 0x05, 0x05, 0x00, 0x03, 0x07, 0x01, 0x01
        /*0010*/ 	.byte	0x02, 0x03, 0x00, 0x00, 0x02, 0x06, 0x01, 0x00, 0x04, 0x0b, 0x08, 0x00, 0x09, 0x00, 0x00, 0x00
        /*0020*/ 	.byte	0x00, 0x00, 0x00, 0x00


//--------------------- .nv.info._Z6dividePiS_S_S_S_S_S_S_S_S_ --------------------------
	.section	.nv.info._Z6dividePiS_S_S_S_S_S_S_S_S_,"",@"SHT_CUDA_INFO"
	.sectionflags	@""
	.align	4


	//----- nvinfo : EIATTR_CUDA_API_VERSION
	.align		4
        /*0000*/ 	.byte	0x04, 0x37
        /*0002*/ 	.short	(.L_13 - .L_12)
.L_12:
        /*0004*/ 	.word	0x00000082


	//----- nvinfo : EIATTR_KPARAM_INFO
	.align		4
.L_13:
        /*0008*/ 	.byte	0x04, 0x17
        /*000a*/ 	.short	(.L_15 - .L_14)
.L_14:
        /*000c*/ 	.word	0x00000000
        /*0010*/ 	.short	0x0009
        /*0012*/ 	.short	0x0048
        /*0014*/ 	.byte	0x00, 0xf5, 0x21, 0x00


	//----- nvinfo : EIATTR_KPARAM_INFO
	.align		4
.L_15:
        /*0018*/ 	.byte	0x04, 0x17
        /*001a*/ 	.short	(.L_17 - .L_16)
.L_16:
        /*001c*/ 	.word	0x00000000
        /*0020*/ 	.short	0x0008
        /*0022*/ 	.short	0x0040
        /*0024*/ 	.byte	0x00, 0xf5, 0x21, 0x00


	//----- nvinfo : EIATTR_KPARAM_INFO
	.align		4
.L_17:
        /*0028*/ 	.byte	0x04, 0x17
        /*002a*/ 	.short	(.L_19 - .L_18)
.L_18:
        /*002c*/ 	.word	0x00000000
        /*0030*/ 	.short	0x0007
        /*0032*/ 	.short	0x0038
        /*0034*/ 	.byte	0x00, 0xf5, 0x21, 0x00


	//----- nvinfo : EIATTR_KPARAM_INFO
	.align		4
.L_19:
        /*0038*/ 	.byte	0x04, 0x17
        /*003a*/ 	.short	(.L_21 - .L_20)
.L_20:
        /*003c*/ 	.word	0x00000000
        /*0040*/ 	.short	0x0006
        /*0042*/ 	.short	0x0030
        /*0044*/ 	.byte	0x00, 0xf5, 0x21, 0x00


	//----- nvinfo : EIATTR_KPARAM_INFO
	.align		4
.L_21:
        /*0048*/ 	.byte	0x04, 0x17
        /*004a*/ 	.short	(.L_23 - .L_22)
.L_22:
        /*004c*/ 	.word	0x00000000
        /*0050*/ 	.short	0x0005
        /*0052*/ 	.short	0x0028
        /*0054*/ 	.byte	0x00, 0xf5, 0x21, 0x00


	//----- nvinfo : EIATTR_KPARAM_INFO
	.align		4
.L_23:
        /*0058*/ 	.byte	0x04, 0x17
        /*005a*/ 	.short	(.L_25 - .L_24)
.L_24:
        /*005c*/ 	.word	0x00000000
        /*0060*/ 	.short	0x0004
        /*0062*/ 	.short	0x0020
        /*0064*/ 	.byte	0x00, 0xf5, 0x21, 0x00


	//----- nvinfo : EIATTR_KPARAM_INFO
	.align		4
.L_25:
        /*0068*/ 	.byte	0x04, 0x17
        /*006a*/ 	.short	(.L_27 - .L_26)
.L_26:
        /*006c*/ 	.word	0x00000000
        /*0070*/ 	.short	0x0003
        /*0072*/ 	.short	0x0018
        /*0074*/ 	.byte	0x00, 0xf5, 0x21, 0x00


	//----- nvinfo : EIATTR_KPARAM_INFO
	.align		4
.L_27:
        /*0078*/ 	.byte	0x04, 0x17
        /*007a*/ 	.short	(.L_29 - .L_28)
.L_28:
        /*007c*/ 	.word	0x00000000
        /*0080*/ 	.short	0x0002
        /*0082*/ 	.short	0x0010
        /*0084*/ 	.byte	0x00, 0xf5, 0x21, 0x00


	//----- nvinfo : EIATTR_KPARAM_INFO
	.align		4
.L_29:
        /*0088*/ 	.byte	0x04, 0x17
        /*008a*/ 	.short	(.L_31 - .L_30)
.L_30:
        /*008c*/ 	.word	0x00000000
        /*0090*/ 	.short	0x0001
        /*0092*/ 	.short	0x0008
        /*0094*/ 	.byte	0x00, 0xf5, 0x21, 0x00


	//----- nvinfo : EIATTR_KPARAM_INFO
	.align		4
.L_31:
        /*0098*/ 	.byte	0x04, 0x17
        /*009a*/ 	.short	(.L_33 - .L_32)
.L_32:
        /*009c*/ 	.word	0x00000000
        /*00a0*/ 	.short	0x0000
        /*00a2*/ 	.short	0x0000
        /*00a4*/ 	.byte	0x00, 0xf5, 0x21, 0x00


	//----- nvinfo : EIATTR_SPARSE_MMA_MASK
	.align		4
.L_33:
        /*00a8*/ 	.byte	0x03, 0x50
        /*00aa*/ 	.short	0x0000


	//----- nvinfo : EIATTR_MAXREG_COUNT
	.align		4
        /*00ac*/ 	.byte	0x03, 0x1b
        /*00ae*/ 	.short	0x00ff


	//----- nvinfo : EIATTR_NUM_BARRIERS
	.align		4
        /*00b0*/ 	.byte	0x02, 0x4c
        /*00b2*/ 	.byte	0x01
	.zero		1


	//----- nvinfo : EIATTR_MERCURY_ISA_VERSION
	.align		4
        /*00b4*/ 	.byte	0x03, 0x5f
        /*00b6*/ 	.short	0x0101


	//----- nvinfo : EIATTR_VRC_CTA_INIT_COUNT
	.align		4
        /*00b8*/ 	.byte	0x02, 0x4a
	.zero		1
	.zero		1


	//----- nvinfo : EIATTR_EXIT_INSTR_OFFSETS
	.align		4
        /*00bc*/ 	.byte	0x04, 0x1c
        /*00be*/ 	.short	(.L_35 - .L_34)


	//   ....[0]....
.L_34:
        /*00c0*/ 	.word	0x00001330


	//   ....[1]....
        /*00c4*/ 	.word	0x00001790


	//----- nvinfo : EIATTR_CRS_STACK_SIZE
	.align		4
.L_35:
        /*00c8*/ 	.byte	0x04, 0x1e
        /*00ca*/ 	.short	(.L_37 - .L_36)
.L_36:
        /*00cc*/ 	.word	0x00000000


	//----- nvinfo : EIATTR_CBANK_PARAM_SIZE
	.align		4
.L_37:
        /*00d0*/ 	.byte	0x03, 0x19
        /*00d2*/ 	.short	0x0050


	//----- nvinfo : EIATTR_PARAM_CBANK
	.align		4
        /*00d4*/ 	.byte	0x04, 0x0a
        /*00d6*/ 	.short	(.L_39 - .L_38)
	.align		4
.L_38:
        /*00d8*/ 	.word	index@(.nv.constant0._Z6dividePiS_S_S_S_S_S_S_S_S_)
        /*00dc*/ 	.short	0x0380
        /*00de*/ 	.short	0x0050


	//----- nvinfo : EIATTR_SW_WAR
	.align		4
.L_39:
        /*00e0*/ 	.byte	0x04, 0x36
        /*00e2*/ 	.short	(.L_41 - .L_40)
.L_40:
        /*00e4*/ 	.word	0x00000008
.L_41:


//--------------------- .nv.info._Z8dijkstraPiS_S_S_S_S_S_ --------------------------
	.section	.nv.info._Z8dijkstraPiS_S_S_S_S_S_,"",@"SHT_CUDA_INFO"
	.sectionflags	@""
	.align	4


	//----- nvinfo : EIATTR_CUDA_API_VERSION
	.align		4
        /*0000*/ 	.byte	0x04, 0x37
        /*0002*/ 	.short	(.L_43 - .L_42)
.L_42:
        /*0004*/ 	.word	0x00000082


	//----- nvinfo : EIATTR_KPARAM_INFO
	.align		4
.L_43:
        /*0008*/ 	.byte	0x04, 0x17
        /*000a*/ 	.short	(.L_45 - .L_44)
.L_44:
        /*000c*/ 	.word	0x00000000
        /*0010*/ 	.short	0x0006
        /*0012*/ 	.short	0x0030
        /*0014*/ 	.byte	0x00, 0xf5, 0x21, 0x00


	//----- nvinfo : EIATTR_KPARAM_INFO
	.align		4
.L_45:
        /*0018*/ 	.byte	0x04, 0x17
        /*001a*/ 	.short	(.L_47 - .L_46)
.L_46:
        /*001c*/ 	.word	0x00000000
        /*0020*/ 	.short	0x0005
        /*0022*/ 	.short	0x0028
        /*0024*/ 	.byte	0x00, 0xf5, 0x21, 0x00


	//----- nvinfo : EIATTR_KPARAM_INFO
	.align		4
.L_47:
        /*0028*/ 	.byte	0x04, 0x17
        /*002a*/ 	.short	(.L_49 - .L_48)
.L_48:
        /*002c*/ 	.word	0x00000000
        /*0030*/ 	.short	0x0004
        /*0032*/ 	.short	0x0020
        /*0034*/ 	.byte	0x00, 0xf5, 0x21, 0x00


	//----- nvinfo : EIATTR_KPARAM_INFO
	.align		4
.L_49:
        /*0038*/ 	.byte	0x04, 0x17
        /*003a*/ 	.short	(.L_51 - .L_50)
.L_50:
        /*003c*/ 	.word	0x00000000
        /*0040*/ 	.short	0x0003
        /*0042*/ 	.short	0x0018
        /*0044*/ 	.byte	0x00, 0xf5, 0x21, 0x00


	//----- nvinfo : EIATTR_KPARAM_INFO
	.align		4
.L_51:
        /*0048*/ 	.byte	0x04, 0x17
        /*004a*/ 	.short	(.L_53 - .L_52)
.L_52:
        /*004c*/ 	.word	0x00000000
        /*0050*/ 	.short	0x0002
        /*0052*/ 	.short	0x0010
        /*0054*/ 	.byte	0x00, 0xf5, 0x21, 0x00


	//----- nvinfo : EIATTR_KPARAM_INFO
	.align		4
.L_53:
        /*0058*/ 	.byte	0x04, 0x17
        /*005a*/ 	.short	(.L_55 - .L_54)
.L_54:
        /*005c*/ 	.word	0x00000000
        /*0060*/ 	.short	0x0001
        /*0062*/ 	.short	0x0008
        /*0064*/ 	.byte	0x00, 0xf5, 0x21, 0x00


	//----- nvinfo : EIATTR_KPARAM_INFO
	.align		4
.L_55:
        /*0068*/ 	.byte	0x04, 0x17
        /*006a*/ 	.short	(.L_57 - .L_56)
.L_56:
        /*006c*/ 	.word	0x00000000
        /*0070*/ 	.short	0x0000
        /*0072*/ 	.short	0x0000
        /*0074*/ 	.byte	0x00, 0xf5, 0x21, 0x00


	//----- nvinfo : EIATTR_SPARSE_MMA_MASK
	.align		4
.L_57:
        /*0078*/ 	.byte	0x03, 0x50
        /*007a*/ 	.short	0x0000


	//----- nvinfo : EIATTR_MAXREG_COUNT
	.align		4
        /*007c*/ 	.byte	0x03, 0x1b
        /*007e*/ 	.short	0x00ff


	//----- nvinfo : EIATTR_NUM_BARRIERS
	.align		4
        /*0080*/ 	.byte	0x02, 0x4c
        /*0082*/ 	.byte	0x01
	.zero		1


	//----- nvinfo : EIATTR_MERCURY_ISA_VERSION
	.align		4
        /*0084*/ 	.byte	0x03, 0x5f
        /*0086*/ 	.short	0x0101


	//----- nvinfo : EIATTR_VRC_CTA_INIT_COUNT
	.align		4
        /*0088*/ 	.byte	0x02, 0x4a
	.zero		1
	.zero		1


	//----- nvinfo : EIATTR_EXIT_INSTR_OFFSETS
	.align		4
        /*008c*/ 	.byte	0x04, 0x1c
        /*008e*/ 	.short	(.L_59 - .L_58)


	//   ....[0]....
.L_58:
        /*0090*/ 	.word	0x00000160


	//   ....[1]....
        /*0094*/ 	.word	0x00000820


	//----- nvinfo : EIATTR_CRS_STACK_SIZE
	.align		4
.L_59:
        /*0098*/ 	.byte	0x04, 0x1e
        /*009a*/ 	.short	(.L_61 - .L_60)
.L_60:
        /*009c*/ 	.word	0x00000000


	//----- nvinfo : EIATTR_CBANK_PARAM_SIZE
	.align		4
.L_61:
        /*00a0*/ 	.byte	0x03, 0x19
        /*00a2*/ 	.short	0x0038


	//----- nvinfo : EIATTR_PARAM_CBANK
	.align		4
        /*00a4*/ 	.byte	0x04, 0x0a
        /*00a6*/ 	.short	(.L_63 - .L_62)
	.align		4
.L_62:
        /*00a8*/ 	.word	index@(.nv.constant0._Z8dijkstraPiS_S_S_S_S_S_)
        /*00ac*/ 	.short	0x0380
        /*00ae*/ 	.short	0x0038


	//----- nvinfo : EIATTR_SW_WAR
	.align		4
.L_63:
        /*00b0*/ 	.byte	0x04, 0x36
        /*00b2*/ 	.short	(.L_65 - .L_64)
.L_64:
        /*00b4*/ 	.word	0x00000008
.L_65:


//--------------------- .nv.callgraph             --------------------------
	.section	.nv.callgraph,"",@"SHT_CUDA_CALLGRAPH"
	.align	4
	.sectionentsize	8
	.align		4
        /*0000*/ 	.word	0x00000000
	.align		4
        /*0004*/ 	.word	0xffffffff
	.align		4
        /*0008*/ 	.word	0x00000000
	.align		4
        /*000c*/ 	.word	0xfffffffe
	.align		4
        /*0010*/ 	.word	0x00000000
	.align		4
        /*0014*/ 	.word	0xfffffffd
	.align		4
        /*0018*/ 	.word	0x00000000
	.align		4
        /*001c*/ 	.word	0xfffffffc


//--------------------- .text._Z6dividePiS_S_S_S_S_S_S_S_S_ --------------------------
	.section	.text._Z6dividePiS_S_S_S_S_S_S_S_S_,"ax",@progbits
	.align	128
        .global         _Z6dividePiS_S_S_S_S_S_S_S_S_
        .type           _Z6dividePiS_S_S_S_S_S_S_S_S_,@function
        .size           _Z6dividePiS_S_S_S_S_S_S_S_S_,(.L_x_32 - _Z6dividePiS_S_S_S_S_S_S_S_S_)
        .other          _Z6dividePiS_S_S_S_S_S_S_S_S_,@"STO_CUDA_ENTRY STV_DEFAULT"
_Z6dividePiS_S_S_S_S_S_S_S_S_:
.text._Z6dividePiS_S_S_S_S_S_S_S_S_:
[----:B------:R-:W-:Y:S08]  /*0000*/  LDC R1, c[0x0][0x37c] ;  /* 0x0000df00ff017b82 */ /* 0x000ff00000000800 */
[----:B------:R-:W0:Y:S01]  /*0010*/  LDC.64 R8, c[0x0][0x398] ;  /* 0x0000e600ff087b82 */ /* 0x000e220000000a00 */
[----:B------:R-:W0:Y:S07]  /*0020*/  LDCU.64 UR8, c[0x0][0x358] ;  /* 0x00006b00ff0877ac */ /* 0x000e2e0008000a00 */
[----:B------:R-:W1:Y:S01]  /*0030*/  LDC.64 R4, c[0x0][0x3b0] ;  /* 0x0000ec00ff047b82 */ /* 0x000e620000000a00 */
[----:B0-----:R-:W2:Y:S04]  /*0040*/  LDG.E R3, desc[UR8][R8.64] ;  /* 0x0000000808037981 */ /* 0x001ea8000c1e1900 */
[----:B-1----:R0:W5:Y:S01]  /*0050*/  LDG.E R0, desc[UR8][R4.64] ;  /* 0x0000000804007981 */ /* 0x002162000c1e1900 */
[----:B------:R-:W1:Y:S01]  /*0060*/  LDCU UR4, c[0x0][0x360] ;  /* 0x00006c00ff0477ac */ /* 0x000e620008000800 */
[----:B------:R-:W-:Y:S01]  /*0070*/  BSSY.RECONVERGENT B1, `(.L_x_0) ;  /* 0x0000128000017945 */ /* 0x000fe20003800200 */
[----:B------:R-:W3:Y:S01]  /*0080*/  S2R R2, SR_TID.Z ;  /* 0x0000000000027919 */ /* 0x000ee20000002300 */
[----:B------:R-:W3:Y:S01]  /*0090*/  LDCU UR5, c[0x0][0x364] ;  /* 0x00006c80ff0577ac */ /* 0x000ee20008000800 */
[----:B------:R-:W3:Y:S01]  /*00a0*/  S2R R7, SR_TID.Y ;  /* 0x0000000000077919 */ /* 0x000ee20000002200 */
[----:B------:R-:W4:Y:S01]  /*00b0*/  LDCU UR6, c[0x0][0x368] ;  /* 0x00006d00ff0677ac */ /* 0x000f220008000800 */
[----:B------:R-:W1:Y:S01]  /*00c0*/  S2R R11, SR_TID.X ;  /* 0x00000000000b7919 */ /* 0x000e620000002100 */
[----:B---3--:R-:W-:-:S04]  /*00d0*/  IMAD R2, R2, UR5, R7 ;  /* 0x0000000502027c24 */ /* 0x008fc8000f8e0207 */
[----:B-1----:R-:W-:Y:S01]  /*00e0*/  IMAD R2, R2, UR4, R11 ;  /* 0x0000000402027c24 */ /* 0x002fe2000f8e020b */
[----:B------:R-:W-:-:S04]  /*00f0*/  UIMAD UR4, UR4, UR5, URZ ;  /* 0x00000005040472a4 */ /* 0x000fc8000f8e02ff */
[----:B----4-:R-:W-:Y:S01]  /*0100*/  UIMAD UR4, UR4, UR6, URZ ;  /* 0x00000006040472a4 */ /* 0x010fe2000f8e02ff */
[----:B--2---:R-:W-:-:S13]  /*0110*/  ISETP.GE.AND P0, PT, R2, R3, PT ;  /* 0x000000030200720c */ /* 0x004fda0003f06270 */
[----:B0-----:R-:W-:Y:S05]  /*0120*/  @P0 BRA `(.L_x_1) ;  /* 0x0000001000700947 */ /* 0x001fea0003800000 */
[----:B------:R-:W0:Y:S02]  /*0130*/  LDC.64 R6, c[0x0][0x3a8] ;  /* 0x0000ea00ff067b82 */ /* 0x000e240000000a00 */
[----:B0-----:R0:W5:Y:S01]  /*0140*/  LDG.E R3, desc[UR8][R6.64] ;  /* 0x0000000806037981 */ /* 0x001162000c1e1900 */
[----:B------:R-:W-:-:S07]  /*0150*/  MOV R4, R2 ;  /* 0x0000000200047202 */ /* 0x000fce0000000f00 */
.L_x_11:
[----:B0-----:R-:W0:Y:S02]  /*0160*/  LDC.64 R6, c[0x0][0x380] ;  /* 0x0000e000ff067b82 */ /* 0x001e240000000a00 */
[----:B0-----:R-:W-:-:S05]  /*0170*/  IMAD.WIDE.U32 R10, R4, 0x4, R6 ;  /* 0x00000004040a7825 */ /* 0x001fca00078e0006 */
[----:B--2---:R-:W2:Y:S01]  /*0180*/  LDG.E R6, desc[UR8][R10.64+0x4] ;  /* 0x000004080a067981 */ /* 0x004ea2000c1e1900 */
[----:B------:R-:W-:Y:S01]  /*0190*/  BSSY.RECONVERGENT B0, `(.L_x_2) ;  /* 0x0000111000007945 */ /* 0x000fe20003800200 */
[----:B--2--5:R-:W-:-:S13]  /*01a0*/  ISETP.GT.AND P0, PT, R6, R3, PT ;  /* 0x000000030600720c */ /* 0x024fda0003f04270 */
[----:B-1-34-:R-:W-:Y:S05]  /*01b0*/  @!P0 BRA `(.L_x_3) ;  /* 0x0000001000388947 */ /* 0x01afea0003800000 */
[----:B------:R-:W2:Y:S01]  /*01c0*/  LDG.E R5, desc[UR8][R10.64] ;  /* 0x000000080a057981 */ /* 0x000ea2000c1e1900 */
[----:B------:R-:W-:-:S05]  /*01d0*/  IMAD.IADD R12, R3, 0x1, R0 ;  /* 0x00000001030c7824 */ /* 0x000fca00078e0200 */
[----:B--2---:R-:W-:-:S13]  /*01e0*/  ISETP.GE.AND P0, PT, R5, R12, PT ;  /* 0x0000000c0500720c */ /* 0x004fda0003f06270 */
[----:B------:R-:W-:Y:S05]  /*01f0*/  @P0 BRA `(.L_x_3) ;  /* 0x0000001000280947 */ /* 0x000fea0003800000 */
[----:B------:R-:W0:Y:S02]  /*0200*/  LDC.64 R6, c[0x0][0x3b8] ;  /* 0x0000ee00ff067b82 */ /* 0x000e240000000a00 */
[----:B0-----:R-:W-:-:S05]  /*0210*/  IMAD.WIDE.U32 R6, R4, 0x4, R6 ;  /* 0x0000000404067825 */ /* 0x001fca00078e0006 */
[----:B------:R-:W2:Y:S02]  /*0220*/  LDG.E R5, desc[UR8][R6.64] ;  /* 0x0000000806057981 */ /* 0x000ea4000c1e1900 */
[----:B--2---:R-:W-:-:S13]  /*0230*/  ISETP.NE.AND P0, PT, R5, RZ, PT ;  /* 0x000000ff0500720c */ /* 0x004fda0003f05270 */
[----:B------:R-:W-:Y:S05]  /*0240*/  @!P0 BRA `(.L_x_3) ;  /* 0x0000001000148947 */ /* 0x000fea0003800000 */
[----:B------:R-:W-:-:S05]  /*0250*/  MOV R13, 0xffffffff ;  /* 0xffffffff000d7802 */ /* 0x000fca0000000f00 */
[----:B------:R0:W-:Y:S04]  /*0260*/  REDG.E.ADD.STRONG.GPU desc[UR8][R6.64], R13 ;  /* 0x0000000d0600798e */ /* 0x0001e8000c12e108 */
[----:B------:R-:W2:Y:S04]  /*0270*/  LDG.E R5, desc[UR8][R10.64+0x4] ;  /* 0x000004080a057981 */ /* 0x000ea8000c1e1900 */
[----:B------:R-:W3:Y:S01]  /*0280*/  LDG.E R14, desc[UR8][R10.64] ;  /* 0x000000080a0e7981 */ /* 0x000ee2000c1e1900 */
[----:B--2---:R-:W-:Y:S02]  /*0290*/  VIMNMX R5, PT, PT, R12, R5, PT ;  /* 0x000000050c057248 */ /* 0x004fe40003fe0100 */
[----:B---3--:R-:W-:-:S04]  /*02a0*/  VIMNMX R14, PT, PT, R3, R14, !PT ;  /* 0x0000000e030e7248 */ /* 0x008fc80007fe0100 */
[----:B------:R-:W-:-:S13]  /*02b0*/  ISETP.GE.AND P0, PT, R14, R5, PT ;  /* 0x000000050e00720c */ /* 0x000fda0003f06270 */
[----:B0-----:R-:W-:Y:S05]  /*02c0*/  @P0 BRA `(.L_x_3) ;  /* 0x0000000c00f40947 */ /* 0x001fea0003800000 */
[----:B------:R-:W0:Y:S01]  /*02d0*/  LDC.64 R10, c[0x0][0x3c0] ;  /* 0x0000f000ff0a7b82 */ /* 0x000e220000000a00 */
[----:B------:R-:W-:Y:S01]  /*02e0*/  IMAD.MOV.U32 R6, RZ, RZ, R14 ;  /* 0x000000ffff067224 */ /* 0x000fe200078e000e */
[----:B------:R-:W-:Y:S04]  /*02f0*/  BSSY.RECONVERGENT B2, `(.L_x_4) ;  /* 0x0000078000027945 */ /* 0x000fe80003800200 */
[C---:B------:R-:W-:Y:S01]  /*0300*/  IADD3 R7, PT, PT, -R5.reuse, R6, RZ ;  /* 0x0000000605077210 */ /* 0x040fe20007ffe1ff */
[----:B------:R-:W-:-:S03]  /*0310*/  IMAD.IADD R5, R5, 0x1, -R6 ;  /* 0x0000000105057824 */ /* 0x000fc600078e0a06 */
[----:B------:R-:W-:Y:S01]  /*0320*/  ISETP.GT.U32.AND P0, PT, R7, -0x10, PT ;  /* 0xfffffff00700780c */ /* 0x000fe20003f04070 */
[----:B0-----:R-:W-:-:S12]  /*0330*/  IMAD.WIDE.U32 R10, R4, 0x4, R10 ;  /* 0x00000004040a7825 */ /* 0x001fd800078e000a */
[----:B------:R-:W-:Y:S05]  /*0340*/  @P0 BRA `(.L_x_5) ;  /* 0x0000000400c80947 */ /* 0x000fea0003800000 */
[----:B------:R-:W0:Y:S01]  /*0350*/  LDCU.64 UR6, c[0x0][0x388] ;  /* 0x00007100ff0677ac */ /* 0x000e220008000a00 */
[----:B------:R-:W-:Y:S01]  /*0360*/  IMAD.WIDE R12, R3, 0x4, RZ ;  /* 0x00000004030c7825 */ /* 0x000fe200078e02ff */
[----:B------:R-:W-:Y:S01]  /*0370*/  LOP3.LUT R7, R5, 0xfffffff0, RZ, 0xc0, !PT ;  /* 0xfffffff005077812 */ /* 0x000fe200078ec0ff */
[----:B------:R-:W1:Y:S01]  /*0380*/  LDCU.64 UR10, c[0x0][0x390] ;  /* 0x00007200ff0a77ac */ /* 0x000e620008000a00 */
[----:B------:R-:W-:-:S03]  /*0390*/  IADD3 R14, P0, PT, -R12, 0x20, RZ ;  /* 0x000000200c0e7810 */ /* 0x000fc60007f1e1ff */
[----:B------:R-:W-:Y:S01]  /*03a0*/  IMAD.MOV R7, RZ, RZ, -R7 ;  /* 0x000000ffff077224 */ /* 0x000fe200078e0a07 */
[----:B------:R-:W-:Y:S02]  /*03b0*/  IADD3.X R15, PT, PT, RZ, ~R13, RZ, P0, !PT ;  /* 0x8000000dff0f7210 */ /* 0x000fe400007fe4ff */
[C---:B0-----:R-:W-:Y:S02]  /*03c0*/  IADD3 R12, P1, PT, R14.reuse, UR6, RZ ;  /* 0x000000060e0c7c10 */ /* 0x041fe4000ff3e0ff */
[----:B-1----:R-:W-:Y:S02]  /*03d0*/  IADD3 R14, P2, PT, R14, UR10, RZ ;  /* 0x0000000a0e0e7c10 */ /* 0x002fe4000ff5e0ff */
[C---:B------:R-:W-:Y:S02]  /*03e0*/  IADD3.X R13, PT, PT, R15.reuse, UR7, RZ, P1, !PT ;  /* 0x000000070f0d7c10 */ /* 0x040fe40008ffe4ff */
[----:B------:R-:W-:-:S09]  /*03f0*/  IADD3.X R15, PT, PT, R15, UR11, RZ, P2, !PT ;  /* 0x0000000b0f0f7c10 */ /* 0x000fd200097fe4ff */
.L_x_6:
[C---:B------:R-:W-:Y:S01]  /*0400*/  IMAD.WIDE R16, R6.reuse, 0x4, R14 ;  /* 0x0000000406107825 */ /* 0x040fe200078e020e */
[----:B------:R-:W2:Y:S01]  /*0410*/  LDG.E R22, desc[UR8][R10.64] ;  /* 0x000000080a167981 */ /* 0x000ea2000c1e1900 */
[----:B0-----:R-:W0:Y:S02]  /*0420*/  LDC.64 R18, c[0x0][0x3c8] ;  /* 0x0000f200ff127b82 */ /* 0x001e240000000a00 */
[----:B------:R-:W-:Y:S01]  /*0430*/  IMAD.WIDE R20, R6, 0x4, R12 ;  /* 0x0000000406147825 */ /* 0x000fe200078e020c */
[----:B------:R-:W2:Y:S04]  /*0440*/  LDG.E R23, desc[UR8][R16.64+-0x20] ;  /* 0xffffe00810177981 */ /* 0x000ea8000c1e1900 */
[----:B------:R-:W0:Y:S01]  /*0450*/  LDG.E R25, desc[UR8][R20.64+-0x20] ;  /* 0xffffe00814197981 */ /* 0x000e22000c1e1900 */
[----:B--2---:R-:W-:Y:S01]  /*0460*/  IADD3 R27, PT, PT, R22, R23, RZ ;  /* 0x00000017161b7210 */ /* 0x004fe20007ffe0ff */
[----:B0-----:R-:W-:-:S05]  /*0470*/  IMAD.WIDE R24, R25, 0x4, R18 ;  /* 0x0000000419187825 */ /* 0x001fca00078e0212 */
[----:B------:R-:W-:Y:S04]  /*0480*/  REDG.E.MIN.S32.STRONG.GPU desc[UR8][R24.64], R27 ;  /* 0x0000001b1800798e */ /* 0x000fe8000c92e308 */
[----:B------:R-:W2:Y:S04]  /*0490*/  LDG.E R22, desc[UR8][R10.64] ;  /* 0x000000080a167981 */ /* 0x000ea8000c1e1900 */
[----:B------:R-:W2:Y:S04]  /*04a0*/  LDG.E R29, desc[UR8][R16.64+-0x1c] ;  /* 0xffffe408101d7981 */ /* 0x000ea8000c1e1900 */
[----:B------:R-:W3:Y:S01]  /*04b0*/  LDG.E R23, desc[UR8][R20.64+-0x1c] ;  /* 0xffffe40814177981 */ /* 0x000ee2000c1e1900 */
[----:B--2---:R-:W-:-:S02]  /*04c0*/  IMAD.IADD R29, R22, 0x1, R29 ;  /* 0x00000001161d7824 */ /* 0x004fc400078e021d */
[----:B---3--:R-:W-:-:S05]  /*04d0*/  IMAD.WIDE R22, R23, 0x4, R18 ;  /* 0x0000000417167825 */ /* 0x008fca00078e0212 */
[----:B------:R0:W-:Y:S04]  /*04e0*/  REDG.E.MIN.S32.STRONG.GPU desc[UR8][R22.64], R29 ;  /* 0x0000001d1600798e */ /* 0x0001e8000c92e308 */
[----:B------:R-:W2:Y:S04]  /*04f0*/  LDG.E R28, desc[UR8][R10.64] ;  /* 0x000000080a1c7981 */ /* 0x000ea8000c1e1900 */
[----:B------:R-:W3:Y:S04]  /*0500*/  LDG.E R26, desc[UR8][R20.64+-0x18] ;  /* 0xffffe808141a7981 */ /* 0x000ee8000c1e1900 */
[----:B0-----:R-:W2:Y:S01]  /*0510*/  LDG.E R23, desc[UR8][R16.64+-0x18] ;  /* 0xffffe80810177981 */ /* 0x001ea2000c1e1900 */
[----:B---3--:R-:W-:Y:S01]  /*0520*/  IMAD.WIDE R24, R26, 0x4, R18 ;  /* 0x000000041a187825 */ /* 0x008fe200078e0212 */
[----:B--2---:R-:W-:-:S05]  /*0530*/  IADD3 R28, PT, PT, R28, R23, RZ ;  /* 0x000000171c1c7210 */ /* 0x004fca0007ffe0ff */
        /* <DEDUP_REMOVED lines=70> */
[----:B------:R-:W-:Y:S01]  /*09a0*/  IADD3 R7, PT, PT, R7, 0x10, RZ ;  /* 0x0000001007077810 */ /* 0x000fe20007ffe0ff */
[----:B---3--:R-:W-:Y:S01]  /*09b0*/  IMAD.WIDE R24, R27, 0x4, R18 ;  /* 0x000000041b187825 */ /* 0x008fe200078e0212 */
[----:B--2---:R-:W-:-:S05]  /*09c0*/  IADD3 R28, PT, PT, R28, R23, RZ ;  /* 0x000000171c1c7210 */ /* 0x004fca0007ffe0ff */
[----:B------:R0:W-:Y:S04]  /*09d0*/  REDG.E.MIN.S32.STRONG.GPU desc[UR8][R24.64], R28 ;  /* 0x0000001c1800798e */ /* 0x0001e8000c92e308 */
[----:B------:R-:W2:Y:S04]  /*09e0*/  LDG.E R27, desc[UR8][R20.64+0x1c] ;  /* 0x00001c08141b7981 */ /* 0x000ea8000c1e1900 */
[----:B------:R-:W3:Y:S04]  /*09f0*/  LDG.E R17, desc[UR8][R16.64+0x1c] ;  /* 0x00001c0810117981 */ /* 0x000ee8000c1e1900 */
[----:B------:R-:W3:Y:S01]  /*0a00*/  LDG.E R26, desc[UR8][R10.64] ;  /* 0x000000080a1a7981 */ /* 0x000ee2000c1e1900 */
[----:B------:R-:W-:Y:S01]  /*0a10*/  ISETP.NE.AND P0, PT, R7, RZ, PT ;  /* 0x000000ff0700720c */ /* 0x000fe20003f05270 */
[----:B------:R-:W-:-:S02]  /*0a20*/  VIADD R6, R6, 0x10 ;  /* 0x0000001006067836 */ /* 0x000fc40000000000 */
[----:B--2---:R-:W-:-:S04]  /*0a30*/  IMAD.WIDE R18, R27, 0x4, R18 ;  /* 0x000000041b127825 */ /* 0x004fc800078e0212 */
[----:B---3--:R-:W-:-:S05]  /*0a40*/  IMAD.IADD R23, R26, 0x1, R17 ;  /* 0x000000011a177824 */ /* 0x008fca00078e0211 */
[----:B------:R0:W-:Y:S01]  /*0a50*/  REDG.E.MIN.S32.STRONG.GPU desc[UR8][R18.64], R23 ;  /* 0x000000171200798e */ /* 0x0001e2000c92e308 */
[----:B------:R-:W-:Y:S05]  /*0a60*/  @P0 BRA `(.L_x_6) ;  /* 0xfffffff800640947 */ /* 0x000fea000383ffff */
.L_x_5:
[----:B------:R-:W-:Y:S05]  /*0a70*/  BSYNC.RECONVERGENT B2 ;  /* 0x0000000000027941 */ /* 0x000fea0003800200 */
.L_x_4:
[----:B------:R-:W-:-:S13]  /*0a80*/  LOP3.LUT P0, R12, R5, 0xf, RZ, 0xc0, !PT ;  /* 0x0000000f050c7812 */ /* 0x000fda000780c0ff */
[----:B------:R-:W-:Y:S05]  /*0a90*/  @!P0 BRA `(.L_x_3) ;  /* 0x0000000800008947 */ /* 0x000fea0003800000 */
[----:B------:R-:W-:Y:S01]  /*0aa0*/  ISETP.GE.U32.AND P0, PT, R12, 0x8, PT ;  /* 0x000000080c00780c */ /* 0x000fe20003f06070 */
[----:B------:R-:W-:Y:S01]  /*0ab0*/  BSSY.RECONVERGENT B2, `(.L_x_7) ;  /* 0x000003b000027945 */ /* 0x000fe20003800200 */
[----:B------:R-:W-:-:S04]  /*0ac0*/  LOP3.LUT R7, R5, 0x7, RZ, 0xc0, !PT ;  /* 0x0000000705077812 */ /* 0x000fc800078ec0ff */
[----:B------:R-:W-:-:S07]  /*0ad0*/  ISETP.NE.AND P1, PT, R7, RZ, PT ;  /* 0x000000ff0700720c */ /* 0x000fce0003f25270 */
[----:B------:R-:W-:Y:S06]  /*0ae0*/  @!P0 BRA `(.L_x_8) ;  /* 0x0000000000dc8947 */ /* 0x000fec0003800000 */
[----:B------:R-:W1:Y:S01]  /*0af0*/  LDC.64 R12, c[0x0][0x390] ;  /* 0x0000e400ff0c7b82 */ /* 0x000e620000000a00 */
[----:B------:R-:W-:Y:S01]  /*0b00*/  IADD3 R15, PT, PT, -R3, R6, RZ ;  /* 0x00000006030f7210 */ /* 0x000fe20007ffe1ff */
[----:B0-----:R-:W2:Y:S06]  /*0b10*/  LDG.E R18, desc[UR8][R10.64] ;  /* 0x000000080a127981 */ /* 0x001eac000c1e1900 */
[----:B------:R-:W0:Y:S01]  /*0b20*/  LDC.64 R16, c[0x0][0x388] ;  /* 0x0000e200ff107b82 */ /* 0x000e220000000a00 */
[----:B-1----:R-:W-:-:S05]  /*0b30*/  IMAD.WIDE R12, R15, 0x4, R12 ;  /* 0x000000040f0c7825 */ /* 0x002fca00078e020c */
[----:B------:R-:W2:Y:S01]  /*0b40*/  LDG.E R21, desc[UR8][R12.64] ;  /* 0x000000080c157981 */ /* 0x000ea2000c1e1900 */
[----:B0-----:R-:W-:Y:S02]  /*0b50*/  IMAD.WIDE R16, R15, 0x4, R16 ;  /* 0x000000040f107825 */ /* 0x001fe400078e0210 */
[----:B------:R-:W0:Y:S03]  /*0b60*/  LDC.64 R14, c[0x0][0x3c8] ;  /* 0x0000f200ff0e7b82 */ /* 0x000e260000000a00 */
[----:B------:R-:W0:Y:S01]  /*0b70*/  LDG.E R19, desc[UR8][R16.64] ;  /* 0x0000000810137981 */ /* 0x000e22000c1e1900 */
[----:B--2---:R-:W-:Y:S02]  /*0b80*/  IMAD.IADD R23, R18, 0x1, R21 ;  /* 0x0000000112177824 */ /* 0x004fe400078e0215 */
[----:B0-----:R-:W-:-:S05]  /*0b90*/  IMAD.WIDE R18, R19, 0x4, R14 ;  /* 0x0000000413127825 */ /* 0x001fca00078e020e */
[----:B------:R0:W-:Y:S04]  /*0ba0*/  REDG.E.MIN.S32.STRONG.GPU desc[UR8][R18.64], R23 ;  /* 0x000000171200798e */ /* 0x0001e8000c92e308 */
[----:B------:R-:W2:Y:S04]  /*0bb0*/  LDG.E R20, desc[UR8][R10.64] ;  /* 0x000000080a147981 */ /* 0x000ea8000c1e1900 */
[----:B------:R-:W2:Y:S04]  /*0bc0*/  LDG.E R25, desc[UR8][R12.64+0x4] ;  /* 0x000004080c197981 */ /* 0x000ea8000c1e1900 */
[----:B------:R-:W3:Y:S01]  /*0bd0*/  LDG.E R21, desc[UR8][R16.64+0x4] ;  /* 0x0000040810157981 */ /* 0x000ee2000c1e1900 */
[----:B--2---:R-:W-:Y:S01]  /*0be0*/  IADD3 R25, PT, PT, R20, R25, RZ ;  /* 0x0000001914197210 */ /* 0x004fe20007ffe0ff */
[----:B---3--:R-:W-:-:S05]  /*0bf0*/  IMAD.WIDE R20, R21, 0x4, R14 ;  /* 0x0000000415147825 */ /* 0x008fca00078e020e */
[----:B------:R1:W-:Y:S04]  /*0c00*/  REDG.E.MIN.S32.STRONG.GPU desc[UR8][R20.64], R25 ;  /* 0x000000191400798e */ /* 0x0003e8000c92e308 */
[----:B------:R-:W2:Y:S04]  /*0c10*/  LDG.E R22, desc[UR8][R10.64] ;  /* 0x000000080a167981 */ /* 0x000ea8000c1e1900 */
[----:B------:R-:W2:Y:S04]  /*0c20*/  LDG.E R29, desc[UR8][R12.64+0x8] ;  /* 0x000008080c1d7981 */ /* 0x000ea8000c1e1900 */
[----:B------:R-:W0:Y:S01]  /*0c30*/  LDG.E R27, desc[UR8][R16.64+0x8] ;  /* 0x00000808101b7981 */ /* 0x000e22000c1e1900 */
[----:B--2---:R-:W-:-:S02]  /*0c40*/  IMAD.IADD R29, R22, 0x1, R29 ;  /* 0x00000001161d7824 */ /* 0x004fc400078e021d */
[----:B0-----:R-:W-:-:S05]  /*0c50*/  IMAD.WIDE R18, R27, 0x4, R14 ;  /* 0x000000041b127825 */ /* 0x001fca00078e020e */
[----:B------:R0:W-:Y:S04]  /*0c60*/  REDG.E.MIN.S32.STRONG.GPU desc[UR8][R18.64], R29 ;  /* 0x0000001d1200798e */ /* 0x0001e8000c92e308 */
[----:B------:R-:W2:Y:S04]  /*0c70*/  LDG.E R22, desc[UR8][R10.64] ;  /* 0x000000080a167981 */ /* 0x000ea8000c1e1900 */
[----:B------:R-:W2:Y:S04]  /*0c80*/  LDG.E R27, desc[UR8][R12.64+0xc] ;  /* 0x00000c080c1b7981 */ /* 0x000ea8000c1e1900 */
[----:B------:R-:W1:Y:S01]  /*0c90*/  LDG.E R23, desc[UR8][R16.64+0xc] ;  /* 0x00000c0810177981 */ /* 0x000e62000c1e1900 */
[----:B--2---:R-:W-:Y:S01]  /*0ca0*/  IADD3 R27, PT, PT, R22, R27, RZ ;  /* 0x0000001b161b7210 */ /* 0x004fe20007ffe0ff */
[----:B-1----:R-:W-:-:S05]  /*0cb0*/  IMAD.WIDE R20, R23, 0x4, R14 ;  /* 0x0000000417147825 */ /* 0x002fca00078e020e */
        /* <DEDUP_REMOVED lines=20> */
[----:B------:R-:W3:Y:S04]  /*0e00*/  LDG.E R25, desc[UR8][R12.64+0x1c] ;  /* 0x00001c080c197981 */ /* 0x000ee8000c1e1900 */
[----:B------:R-:W3:Y:S01]  /*0e10*/  LDG.E R22, desc[UR8][R10.64] ;  /* 0x000000080a167981 */ /* 0x000ee2000c1e1900 */
[----:B--2---:R-:W-:Y:S01]  /*0e20*/  IMAD.WIDE R14, R23, 0x4, R14 ;  /* 0x00000004170e7825 */ /* 0x004fe200078e020e */
[----:B---3--:R-:W-:-:S05]  /*0e30*/  IADD3 R25, PT, PT, R22, R25, RZ ;  /* 0x0000001916197210 */ /* 0x008fca0007ffe0ff */
[----:B------:R1:W-:Y:S01]  /*0e40*/  REDG.E.MIN.S32.STRONG.GPU desc[UR8][R14.64], R25 ;  /* 0x000000190e00798e */ /* 0x0003e2000c92e308 */
[----:B------:R-:W-:-:S07]  /*0e50*/  VIADD R6, R6, 0x8 ;  /* 0x0000000806067836 */ /* 0x000fce0000000000 */
.L_x_8:
[----:B------:R-:W-:Y:S05]  /*0e60*/  BSYNC.RECONVERGENT B2 ;  /* 0x0000000000027941 */ /* 0x000fea0003800200 */
.L_x_7:
[----:B------:R-:W-:Y:S05]  /*0e70*/  @!P1 BRA `(.L_x_3) ;  /* 0x0000000400089947 */ /* 0x000fea0003800000 */
[----:B------:R-:W-:Y:S01]  /*0e80*/  ISETP.GE.U32.AND P0, PT, R7, 0x4, PT ;  /* 0x000000040700780c */ /* 0x000fe20003f06070 */
[----:B------:R-:W-:Y:S01]  /*0e90*/  BSSY.RECONVERGENT B2, `(.L_x_9) ;  /* 0x0000023000027945 */ /* 0x000fe20003800200 */
[----:B------:R-:W-:-:S04]  /*0ea0*/  LOP3.LUT R5, R5, 0x3, RZ, 0xc0, !PT ;  /* 0x0000000305057812 */ /* 0x000fc800078ec0ff */
[----:B------:R-:W-:-:S07]  /*0eb0*/  ISETP.NE.AND P1, PT, R5, RZ, PT ;  /* 0x000000ff0500720c */ /* 0x000fce0003f25270 */
[----:B------:R-:W-:Y:S06]  /*0ec0*/  @!P0 BRA `(.L_x_10) ;  /* 0x00000000007c8947 */ /* 0x000fec0003800000 */
[----:B------:R-:W2:Y:S01]  /*0ed0*/  LDC.64 R12, c[0x0][0x390] ;  /* 0x0000e400ff0c7b82 */ /* 0x000ea20000000a00 */
[----:B------:R-:W-:-:S07]  /*0ee0*/  IADD3 R7, PT, PT, -R3, R6, RZ ;  /* 0x0000000603077210 */ /* 0x000fce0007ffe1ff */
[----:B-1----:R-:W1:Y:S08]  /*0ef0*/  LDC.64 R14, c[0x0][0x388] ;  /* 0x0000e200ff0e7b82 */ /* 0x002e700000000a00 */
[----:B------:R-:W3:Y:S01]  /*0f00*/  LDC.64 R16, c[0x0][0x3c8] ;  /* 0x0000f200ff107b82 */ /* 0x000ee20000000a00 */
[----:B--2---:R-:W-:-:S05]  /*0f10*/  IMAD.WIDE R12, R7, 0x4, R12 ;  /* 0x00000004070c7825 */ /* 0x004fca00078e020c */
[----:B0-----:R-:W2:Y:S01]  /*0f20*/  LDG.E R18, desc[UR8][R12.64] ;  /* 0x000000080c127981 */ /* 0x001ea2000c1e1900 */
[----:B-1----:R-:W-:-:S03]  /*0f30*/  IMAD.WIDE R14, R7, 0x4, R14 ;  /* 0x00000004070e7825 */ /* 0x002fc600078e020e */
[----:B------:R-:W2:Y:S04]  /*0f40*/  LDG.E R7, desc[UR8][R10.64] ;  /* 0x000000080a077981 */ /* 0x000ea8000c1e1900 */
[----:B------:R-:W3:Y:S01]  /*0f50*/  LDG.E R19, desc[UR8][R14.64] ;  /* 0x000000080e137981 */ /* 0x000ee2000c1e1900 */
[----:B--2---:R-:W-:Y:S02]  /*0f60*/  IMAD.IADD R7, R7, 0x1, R18 ;  /* 0x0000000107077824 */ /* 0x004fe400078e0212 */
[----:B---3--:R-:W-:-:S05]  /*0f70*/  IMAD.WIDE R18, R19, 0x4, R16 ;  /* 0x0000000413127825 */ /* 0x008fca00078e0210 */
[----:B------:R0:W-:Y:S04]  /*0f80*/  REDG.E.MIN.S32.STRONG.GPU desc[UR8][R18.64], R7 ;  /* 0x000000071200798e */ /* 0x0001e8000c92e308 */
[----:B------:R-:W2:Y:S04]  /*0f90*/  LDG.E R20, desc[UR8][R10.64] ;  /* 0x000000080a147981 */ /* 0x000ea8000c1e1900 */
[----:B------:R-:W2:Y:S04]  /*0fa0*/  LDG.E R23, desc[UR8][R12.64+0x4] ;  /* 0x000004080c177981 */ /* 0x000ea8000c1e1900 */
[----:B------:R-:W3:Y:S01]  /*0fb0*/  LDG.E R21, desc[UR8][R14.64+0x4] ;  /* 0x000004080e157981 */ /* 0x000ee2000c1e1900 */
[----:B--2---:R-:W-:Y:S01]  /*0fc0*/  IADD3 R23, PT, PT, R20, R23, RZ ;  /* 0x0000001714177210 */ /* 0x004fe20007ffe0ff */
[----:B---3--:R-:W-:-:S05]  /*0fd0*/  IMAD.WIDE R20, R21, 0x4, R16 ;  /* 0x0000000415147825 */ /* 0x008fca00078e0210 */
[----:B------:R2:W-:Y:S04]  /*0fe0*/  REDG.E.MIN.S32.STRONG.GPU desc[UR8][R20.64], R23 ;  /* 0x000000171400798e */ /* 0x0005e8000c92e308 */
[----:B------:R-:W3:Y:S04]  /*0ff0*/  LDG.E R22, desc[UR8][R10.64] ;  /* 0x000000080a167981 */ /* 0x000ee8000c1e1900 */
[----:B------:R-:W3:Y:S04]  /*1000*/  LDG.E R27, desc[UR8][R12.64+0x8] ;  /* 0x000008080c1b7981 */ /* 0x000ee8000c1e1900 */
[----:B------:R-:W0:Y:S01]  /*1010*/  LDG.E R25, desc[UR8][R14.64+0x8] ;  /* 0x000008080e197981 */ /* 0x000e22000c1e1900 */
[----:B---3--:R-:W-:Y:S01]  /*1020*/  IADD3 R27, PT, PT, R22, R27, RZ ;  /* 0x0000001b161b7210 */ /* 0x008fe20007ffe0ff */
[----:B0-----:R-:W-:-:S05]  /*1030*/  IMAD.WIDE R18, R25, 0x4, R16 ;  /* 0x0000000419127825 */ /* 0x001fca00078e0210 */
[----:B------:R2:W-:Y:S04]  /*1040*/  REDG.E.MIN.S32.STRONG.GPU desc[UR8][R18.64], R27 ;  /* 0x0000001b1200798e */ /* 0x0005e8000c92e308 */
[----:B------:R-:W3:Y:S04]  /*1050*/  LDG.E R7, desc[UR8][R14.64+0xc] ;  /* 0x00000c080e077981 */ /* 0x000ee8000c1e1900 */
[----:B------:R-:W4:Y:S04]  /*1060*/  LDG.E R25, desc[UR8][R12.64+0xc] ;  /* 0x00000c080c197981 */ /* 0x000f28000c1e1900 */
[----:B------:R-:W4:Y:S01]  /*1070*/  LDG.E R22, desc[UR8][R10.64] ;  /* 0x000000080a167981 */ /* 0x000f22000c1e1900 */
[----:B---3--:R-:W-:-:S04]  /*1080*/  IMAD.WIDE R16, R7, 0x4, R16 ;  /* 0x0000000407107825 */ /* 0x008fc800078e0210 */
[----:B----4-:R-:W-:-:S05]  /*1090*/  IMAD.IADD R25, R22, 0x1, R25 ;  /* 0x0000000116197824 */ /* 0x010fca00078e0219 */
[----:B------:R2:W-:Y:S01]  /*10a0*/  REDG.E.MIN.S32.STRONG.GPU desc[UR8][R16.64], R25 ;  /* 0x000000191000798e */ /* 0x0005e2000c92e308 */
[----:B------:R-:W-:-:S07]  /*10b0*/  IADD3 R6, PT, PT, R6, 0x4, RZ ;  /* 0x0000000406067810 */ /* 0x000fce0007ffe0ff */
.L_x_10:
[----:B------:R-:W-:Y:S05]  /*10c0*/  BSYNC.RECONVERGENT B2 ;  /* 0x0000000000027941 */ /* 0x000fea0003800200 */
.L_x_9:
[----:B------:R-:W-:Y:S05]  /*10d0*/  @!P1 BRA `(.L_x_3) ;  /* 0x0000000000709947 */ /* 0x000fea0003800000 */
[----:B------:R-:W3:Y:S01]  /*10e0*/  LDC.64 R12, c[0x0][0x390] ;  /* 0x0000e400ff0c7b82 */ /* 0x000ee20000000a00 */
[----:B--2---:R-:W-:Y:S01]  /*10f0*/  IADD3 R17, PT, PT, -R3, R6, RZ ;  /* 0x0000000603117210 */ /* 0x004fe20007ffe1ff */
[----:B------:R-:W2:Y:S06]  /*1100*/  LDG.E R16, desc[UR8][R10.64] ;  /* 0x000000080a107981 */ /* 0x000eac000c1e1900 */
[----:B-1----:R-:W1:Y:S01]  /*1110*/  LDC.64 R14, c[0x0][0x388] ;  /* 0x0000e200ff0e7b82 */ /* 0x002e620000000a00 */
[----:B---3--:R-:W-:-:S07]  /*1120*/  IMAD.WIDE R6, R17, 0x4, R12 ;  /* 0x0000000411067825 */ /* 0x008fce00078e020c */
[----:B------:R-:W3:Y:S01]  /*1130*/  LDC.64 R12, c[0x0][0x3c8] ;  /* 0x0000f200ff0c7b82 */ /* 0x000ee20000000a00 */
[----:B0-----:R-:W2:Y:S01]  /*1140*/  LDG.E R19, desc[UR8][R6.64] ;  /* 0x0000000806137981 */ /* 0x001ea2000c1e1900 */
[----:B-1----:R-:W-:-:S05]  /*1150*/  IMAD.WIDE R14, R17, 0x4, R14 ;  /* 0x00000004110e7825 */ /* 0x002fca00078e020e */
[----:B------:R-:W3:Y:S01]  /*1160*/  LDG.E R17, desc[UR8][R14.64] ;  /* 0x000000080e117981 */ /* 0x000ee2000c1e1900 */
[----:B------:R-:W-:Y:S01]  /*1170*/  ISETP.NE.AND P0, PT, R5, 0x1, PT ;  /* 0x000000010500780c */ /* 0x000fe20003f05270 */
[----:B--2---:R-:W-:Y:S02]  /*1180*/  IMAD.IADD R19, R16, 0x1, R19 ;  /* 0x0000000110137824 */ /* 0x004fe400078e0213 */
[----:B---3--:R-:W-:-:S05]  /*1190*/  IMAD.WIDE R16, R17, 0x4, R12 ;  /* 0x0000000411107825 */ /* 0x008fca00078e020c */
[----:B------:R3:W-:Y:S05]  /*11a0*/  REDG.E.MIN.S32.STRONG.GPU desc[UR8][R16.64], R19 ;  /* 0x000000131000798e */ /* 0x0007ea000c92e308 */
[----:B------:R-:W-:Y:S05]  /*11b0*/  @!P0 BRA `(.L_x_3) ;  /* 0x0000000000388947 */ /* 0x000fea0003800000 */
[----:B---3--:R-:W2:Y:S04]  /*11c0*/  LDG.E R16, desc[UR8][R10.64] ;  /* 0x000000080a107981 */ /* 0x008ea8000c1e1900 */
[----:B------:R-:W2:Y:S04]  /*11d0*/  LDG.E R19, desc[UR8][R6.64+0x4] ;  /* 0x0000040806137981 */ /* 0x000ea8000c1e1900 */
[----:B------:R-:W3:Y:S01]  /*11e0*/  LDG.E R17, desc[UR8][R14.64+0x4] ;  /* 0x000004080e117981 */ /* 0x000ee2000c1e1900 */
[----:B------:R-:W-:Y:S02]  /*11f0*/  ISETP.NE.AND P0, PT, R5, 0x2, PT ;  /* 0x000000020500780c */ /* 0x000fe40003f05270 */
[----:B--2---:R-:W-:Y:S01]  /*1200*/  IADD3 R19, PT, PT, R16, R19, RZ ;  /* 0x0000001310137210 */ /* 0x004fe20007ffe0ff */
[----:B---3--:R-:W-:-:S05]  /*1210*/  IMAD.WIDE R16, R17, 0x4, R12 ;  /* 0x0000000411107825 */ /* 0x008fca00078e020c */
[----:B------:R4:W-:Y:S05]  /*1220*/  REDG.E.MIN.S32.STRONG.GPU desc[UR8][R16.64], R19 ;  /* 0x000000131000798e */ /* 0x0009ea000c92e308 */
[----:B------:R-:W-:Y:S05]  /*1230*/  @!P0 BRA `(.L_x_3) ;  /* 0x0000000000188947 */ /* 0x000fea0003800000 */
[----:B------:R-:W2:Y:S04]  /*1240*/  LDG.E R15, desc[UR8][R14.64+0x8] ;  /* 0x000008080e0f7981 */ /* 0x000ea8000c1e1900 */
[----:B------:R-:W3:Y:S04]  /*1250*/  LDG.E R10, desc[UR8][R10.64] ;  /* 0x000000080a0a7981 */ /* 0x000ee8000c1e1900 */
[----:B------:R-:W3:Y:S01]  /*1260*/  LDG.E R7, desc[UR8][R6.64+0x8] ;  /* 0x0000080806077981 */ /* 0x000ee2000c1e1900 */
[----:B--2---:R-:W-:Y:S01]  /*1270*/  IMAD.WIDE R12, R15, 0x4, R12 ;  /* 0x000000040f0c7825 */ /* 0x004fe200078e020c */
[----:B---3--:R-:W-:-:S05]  /*1280*/  IADD3 R5, PT, PT, R10, R7, RZ ;  /* 0x000000070a057210 */ /* 0x008fca0007ffe0ff */
[----:B------:R0:W-:Y:S02]  /*1290*/  REDG.E.MIN.S32.STRONG.GPU desc[UR8][R12.64], R5 ;  /* 0x000000050c00798e */ /* 0x0001e4000c92e308 */
.L_x_3:
[----:B------:R-:W-:Y:S05]  /*12a0*/  BSYNC.RECONVERGENT B0 ;  /* 0x0000000000007941 */ /* 0x000fea0003800200 */
.L_x_2:
[----:B0-----:R-:W5:Y:S01]  /*12b0*/  LDG.E R5, desc[UR8][R8.64] ;  /* 0x0000000808057981 */ /* 0x001f62000c1e1900 */
[----:B------:R-:W-:-:S05]  /*12c0*/  VIADD R4, R4, UR4 ;  /* 0x0000000404047c36 */ /* 0x000fca0008000000 */
[----:B-----5:R-:W-:-:S13]  /*12d0*/  ISETP.GE.AND P0, PT, R4, R5, PT ;  /* 0x000000050400720c */ /* 0x020fda0003f06270 */
[----:B------:R-:W-:Y:S05]  /*12e0*/  @!P0 BRA `(.L_x_11) ;  /* 0xffffffec009c8947 */ /* 0x000fea000383ffff */
.L_x_1:
[----:B------:R-:W-:Y:S05]  /*12f0*/  BSYNC.RECONVERGENT B1 ;  /* 0x0000000000017941 */ /* 0x000fea0003800200 */
.L_x_0:
[----:B------:R-:W-:Y:S06]  /*1300*/  BAR.SYNC.DEFER_BLOCKING 0x0 ;  /* 0x0000000000007b1d */ /* 0x000fec0000010000 */
[----:B------:R-:W2:Y:S02]  /*1310*/  LDG.E R3, desc[UR8][R8.64] ;  /* 0x0000000808037981 */ /* 0x000ea4000c1e1900 */
[----:B--2---:R-:W-:-:S13]  /*1320*/  ISETP.GE.AND P0, PT, R2, R3, PT ;  /* 0x000000030200720c */ /* 0x004fda0003f06270 */
[----:B------:R-:W-:Y:S05]  /*1330*/  @P0 EXIT ;  /* 0x000000000000094d */ /* 0x000fea0003800000 */
[----:B------:R-:W0:Y:S01]  /*1340*/  LDC.64 R4, c[0x0][0x380] ;  /* 0x0000e000ff047b82 */ /* 0x000e220000000a00 */
[----:B-1-34-:R-:W-:Y:S02]  /*1350*/  MOV R19, R3 ;  /* 0x0000000300137202 */ /* 0x01afe40000000f00 */
[----:B-----5:R-:W-:-:S05]  /*1360*/  IADD3 R3, PT, PT, R0, -0x1, RZ ;  /* 0xffffffff00037810 */ /* 0x020fca0007ffe0ff */
[----:B------:R-:W1:Y:S08]  /*1370*/  LDC.64 R6, c[0x0][0x3b8] ;  /* 0x0000ee00ff067b82 */ /* 0x000e700000000a00 */
[----:B------:R-:W2:Y:S08]  /*1380*/  LDC.64 R8, c[0x0][0x3c0] ;  /* 0x0000f000ff087b82 */ /* 0x000eb00000000a00 */
[----:B------:R-:W3:Y:S02]  /*1390*/  LDC.64 R10, c[0x0][0x3c8] ;  /* 0x0000f200ff0a7b82 */ /* 0x000ee40000000a00 */
.L_x_14:
[----:B---3--:R-:W-:-:S04]  /*13a0*/  IMAD.WIDE.U32 R12, R2, 0x4, R10 ;  /* 0x00000004020c7825 */ /* 0x008fc800078e000a */
[----:B--2---:R-:W-:Y:S01]  /*13b0*/  IMAD.WIDE.U32 R16, R2, 0x4, R8 ;  /* 0x0000000402107825 */ /* 0x004fe200078e0008 */
[----:B------:R-:W2:Y:S04]  /*13c0*/  LDG.E R21, desc[UR8][R12.64] ;  /* 0x000000080c157981 */ /* 0x000ea8000c1e1900 */
[----:B------:R-:W2:Y:S01]  /*13d0*/  LDG.E R14, desc[UR8][R16.64] ;  /* 0x00000008100e7981 */ /* 0x000ea2000c1e1900 */
[----:B------:R-:W-:Y:S01]  /*13e0*/  BSSY.RECONVERGENT B0, `(.L_x_12) ;  /* 0x0000037000007945 */ /* 0x000fe20003800200 */
[----:B--2---:R-:W-:-:S13]  /*13f0*/  ISETP.GE.AND P0, PT, R21, R14, PT ;  /* 0x0000000e1500720c */ /* 0x004fda0003f06270 */
[----:B------:R-:W-:Y:S05]  /*1400*/  @P0 BRA `(.L_x_13) ;  /* 0x0000000000d00947 */ /* 0x000fea0003800000 */
[----:B0-----:R-:W-:Y:S01]  /*1410*/  IMAD.WIDE.U32 R18, R2, 0x4, R4 ;  /* 0x0000000402127825 */ /* 0x001fe200078e0004 */
[----:B------:R0:W-:Y:S04]  /*1420*/  STG.E desc[UR8][R16.64], R21 ;  /* 0x0000001510007986 */ /* 0x0001e8000c101908 */
[----:B------:R-:W2:Y:S04]  /*1430*/  LDG.E R14, desc[UR8][R18.64+0x4] ;  /* 0x00000408120e7981 */ /* 0x000ea8000c1e1900 */
[----:B------:R3:W4:Y:S01]  /*1440*/  LDG.E R13, desc[UR8][R18.64] ;  /* 0x00000008120d7981 */ /* 0x000722000c1e1900 */
[----:B------:R-:W-:-:S02]  /*1450*/  IABS R12, R0 ;  /* 0x00000000000c7213 */ /* 0x000fc40000000000 */
[----:B0-----:R-:W-:Y:S02]  /*1460*/  IABS R21, R0 ;  /* 0x0000000000157213 */ /* 0x001fe40000000000 */
[----:B------:R-:W0:Y:S08]  /*1470*/  I2F.RP R20, R12 ;  /* 0x0000000c00147306 */ /* 0x000e300000209400 */
[----:B0-----:R-:W0:Y:S02]  /*1480*/  MUFU.RCP R20, R20 ;  /* 0x0000001400147308 */ /* 0x001e240000001000 */
[----:B0-----:R-:W-:-:S06]  /*1490*/  VIADD R15, R20, 0xffffffe ;  /* 0x0ffffffe140f7836 */ /* 0x001fcc0000000000 */
[----:B------:R-:W0:Y:S02]  /*14a0*/  F2I.FTZ.U32.TRUNC.NTZ R15, R15 ;  /* 0x0000000f000f7305 */ /* 0x000e24000021f000 */
[----:B0-----:R-:W-:-:S05]  /*14b0*/  IADD3 R23, PT, PT, RZ, -R15, RZ ;  /* 0x8000000fff177210 */ /* 0x001fca0007ffe0ff */
[----:B---3--:R-:W-:Y:S02]  /*14c0*/  IMAD R19, R23, R12, RZ ;  /* 0x0000000c17137224 */ /* 0x008fe400078e02ff */
[----:B------:R-:W-:Y:S01]  /*14d0*/  HFMA2 R23, -RZ, RZ, 0, 5.9604644775390625e-08 ;  /* 0x00000001ff177431 */ /* 0x000fe200000001ff */
[----:B--2---:R-:W-:Y:S01]  /*14e0*/  IADD3 R17, PT, PT, R3, R14, RZ ;  /* 0x0000000e03117210 */ /* 0x004fe20007ffe0ff */
[----:B------:R-:W-:-:S03]  /*14f0*/  IMAD.MOV.U32 R14, RZ, RZ, RZ ;  /* 0x000000ffff0e7224 */ /* 0x000fc600078e00ff */
[----:B------:R-:W-:Y:S01]  /*1500*/  IABS R16, R17 ;  /* 0x0000001100107213 */ /* 0x000fe20000000000 */
[----:B------:R-:W-:Y:S01]  /*1510*/  IMAD.HI.U32 R14, R15, R19, R14 ;  /* 0x000000130f0e7227 */ /* 0x000fe200078e000e */
[----:B----4-:R-:W-:Y:S02]  /*1520*/  IABS R18, R13 ;  /* 0x0000000d00127213 */ /* 0x010fe40000000000 */
[----:B------:R-:W-:Y:S02]  /*1530*/  MOV R15, R16 ;  /* 0x00000010000f7202 */ /* 0x000fe40000000f00 */
[----:B------:R-:W-:Y:S01]  /*1540*/  IADD3 R19, PT, PT, RZ, -R21, RZ ;  /* 0x80000015ff137210 */ /* 0x000fe20007ffe0ff */
[----:B------:R-:W-:Y:S01]  /*1550*/  IMAD.MOV.U32 R21, RZ, RZ, R18 ;  /* 0x000000ffff157224 */ /* 0x000fe200078e0012 */
[-C--:B------:R-:W-:Y:S01]  /*1560*/  LOP3.LUT R17, R17, R0.reuse, RZ, 0x3c, !PT ;  /* 0x0000000011117212 */ /* 0x080fe200078e3cff */
[----:B------:R-:W-:Y:S01]  /*1570*/  IMAD.HI.U32 R16, R14, R15, RZ ;  /* 0x0000000f0e107227 */ /* 0x000fe200078e00ff */
[----:B------:R-:W-:-:S02]  /*1580*/  LOP3.LUT R13, R13, R0, RZ, 0x3c, !PT ;  /* 0x000000000d0d7212 */ /* 0x000fc400078e3cff */
[----:B------:R-:W-:Y:S01]  /*1590*/  ISETP.GE.AND P0, PT, R17, RZ, PT ;  /* 0x000000ff1100720c */ /* 0x000fe20003f06270 */
[----:B------:R-:W-:Y:S01]  /*15a0*/  IMAD.HI.U32 R18, R14, R21, RZ ;  /* 0x000000150e127227 */ /* 0x000fe200078e00ff */
[----:B------:R-:W-:Y:S02]  /*15b0*/  ISETP.GE.AND P1, PT, R13, RZ, PT ;  /* 0x000000ff0d00720c */ /* 0x000fe40003f26270 */
[----:B------:R-:W-:Y:S01]  /*15c0*/  LOP3.LUT R17, RZ, R0, RZ, 0x33, !PT ;  /* 0x00000000ff117212 */ /* 0x000fe200078e33ff */
[-C--:B------:R-:W-:Y:S02]  /*15d0*/  IMAD R15, R16, R19.reuse, R15 ;  /* 0x00000013100f7224 */ /* 0x080fe400078e020f */
[----:B------:R-:W-:-:S03]  /*15e0*/  IMAD R19, R18, R19, R21 ;  /* 0x0000001312137224 */ /* 0x000fc600078e0215 */
[C---:B------:R-:W-:Y:S02]  /*15f0*/  ISETP.GT.U32.AND P4, PT, R12.reuse, R15, PT ;  /* 0x0000000f0c00720c */ /* 0x040fe40003f84070 */
[----:B------:R-:W-:-:S11]  /*1600*/  ISETP.GT.U32.AND P5, PT, R12, R19, PT ;  /* 0x000000130c00720c */ /* 0x000fd60003fa4070 */
[-C--:B------:R-:W-:Y:S01]  /*1610*/  @!P4 IADD3 R15, PT, PT, R15, -R12.reuse, RZ ;  /* 0x8000000c0f0fc210 */ /* 0x080fe20007ffe0ff */
[----:B------:R-:W-:Y:S01]  /*1620*/  @!P4 VIADD R16, R16, 0x1 ;  /* 0x000000011010c836 */ /* 0x000fe20000000000 */
[-C--:B------:R-:W-:Y:S02]  /*1630*/  @!P5 IADD3 R19, PT, PT, R19, -R12.reuse, RZ ;  /* 0x8000000c1313d210 */ /* 0x080fe40007ffe0ff */
[-C--:B------:R-:W-:Y:S02]  /*1640*/  ISETP.GE.U32.AND P2, PT, R15, R12.reuse, PT ;  /* 0x0000000c0f00720c */ /* 0x080fe40003f46070 */
[----:B------:R-:W-:Y:S01]  /*1650*/  ISETP.GE.U32.AND P3, PT, R19, R12, PT ;  /* 0x0000000c1300720c */ /* 0x000fe20003f66070 */
[----:B------:R-:W0:Y:S01]  /*1660*/  LDC.64 R14, c[0x0][0x3a0] ;  /* 0x0000e800ff0e7b82 */ /* 0x000e220000000a00 */
[----:B------:R-:W-:-:S07]  /*1670*/  @!P5 IADD3 R18, PT, PT, R18, 0x1, RZ ;  /* 0x000000011212d810 */ /* 0x000fce0007ffe0ff */
[----:B------:R-:W2:Y:S02]  /*1680*/  LDC.64 R12, c[0x0][0x398] ;  /* 0x0000e600ff0c7b82 */ /* 0x000ea40000000a00 */
[----:B------:R-:W-:Y:S02]  /*1690*/  @P2 IADD3 R16, PT, PT, R16, 0x1, RZ ;  /* 0x0000000110102810 */ /* 0x000fe40007ffe0ff */
[----:B------:R-:W-:Y:S01]  /*16a0*/  @P3 VIADD R18, R18, 0x1 ;  /* 0x0000000112123836 */ /* 0x000fe20000000000 */
[----:B------:R-:W-:Y:S02]  /*16b0*/  ISETP.NE.AND P2, PT, R0, RZ, PT ;  /* 0x000000ff0000720c */ /* 0x000fe40003f45270 */
[----:B------:R-:W-:Y:S02]  /*16c0*/  @!P0 IADD3 R16, PT, PT, -R16, RZ, RZ ;  /* 0x000000ff10108210 */ /* 0x000fe40007ffe1ff */
[----:B------:R-:W-:Y:S02]  /*16d0*/  @!P1 IADD3 R18, PT, PT, -R18, RZ, RZ ;  /* 0x000000ff12129210 */ /* 0x000fe40007ffe1ff */
[----:B------:R-:W-:-:S02]  /*16e0*/  SEL R16, R17, R16, !P2 ;  /* 0x0000001011107207 */ /* 0x000fc40005000000 */
[----:B------:R-:W-:-:S05]  /*16f0*/  SEL R17, R17, R18, !P2 ;  /* 0x0000001211117207 */ /* 0x000fca0005000000 */
[----:B------:R-:W-:Y:S02]  /*1700*/  IMAD.IADD R21, R16, 0x1, -R17 ;  /* 0x0000000110157824 */ /* 0x000fe400078e0a11 */
[----:B-1----:R-:W-:-:S05]  /*1710*/  IMAD.WIDE.U32 R16, R2, 0x4, R6 ;  /* 0x0000000402107825 */ /* 0x002fca00078e0006 */
[----:B------:R3:W-:Y:S04]  /*1720*/  STG.E desc[UR8][R16.64], R21 ;  /* 0x0000001510007986 */ /* 0x0007e8000c101908 */
[----:B0-----:R3:W-:Y:S04]  /*1730*/  STG.E desc[UR8][R14.64], R23 ;  /* 0x000000170e007986 */ /* 0x0017e8000c101908 */
[----:B--2---:R3:W5:Y:S02]  /*1740*/  LDG.E R19, desc[UR8][R12.64] ;  /* 0x000000080c137981 */ /* 0x004764000c1e1900 */
.L_x_13:
[----:B------:R-:W-:Y:S05]  /*1750*/  BSYNC.RECONVERGENT B0 ;  /* 0x0000000000007941 */ /* 0x000fea0003800200 */
.L_x_12:
[----:B------:R-:W-:-:S04]  /*1760*/  IADD3 R2, PT, PT, R2, UR4, RZ ;  /* 0x0000000402027c10 */ /* 0x000fc8000fffe0ff */
[----:B-----5:R-:W-:-:S13]  /*1770*/  ISETP.GE.AND P0, PT, R2, R19, PT ;  /* 0x000000130200720c */ /* 0x020fda0003f06270 */
[----:B------:R-:W-:Y:S05]  /*1780*/  @!P0 BRA `(.L_x_14) ;  /* 0xfffffffc00048947 */ /* 0x000fea000383ffff */
[----:B------:R-:W-:Y:S05]  /*1790*/  EXIT ;  /* 0x000000000000794d */ /* 0x000fea0003800000 */
.L_x_15:
[----:B------:R-:W-:-:S00]  /*17a0*/  BRA `(.L_x_15) ;  /* 0xfffffffc00fc7947 */ /* 0x000fc0000383ffff */
[----:B------:R-:W-:-:S00]  /*17b0*/  NOP ;  /* 0x0000000000007918 */ /* 0x000fc00000000000 */
        /* <DEDUP_REMOVED lines=12> */
.L_x_32:


//--------------------- .text._Z8dijkstraPiS_S_S_S_S_S_ --------------------------
	.section	.text._Z8dijkstraPiS_S_S_S_S_S_,"ax",@progbits
	.align	128
        .global         _Z8dijkstraPiS_S_S_S_S_S_
        .type           _Z8dijkstraPiS_S_S_S_S_S_,@function
        .size           _Z8dijkstraPiS_S_S_S_S_S_,(.L_x_33 - _Z8dijkstraPiS_S_S_S_S_S_)
        .other          _Z8dijkstraPiS_S_S_S_S_S_,@"STO_CUDA_ENTRY STV_DEFAULT"
_Z8dijkstraPiS_S_S_S_S_S_:
.text._Z8dijkstraPiS_S_S_S_S_S_:
[----:B------:R-:W-:Y:S08]  /*0000*/  LDC R1, c[0x0][0x37c] ;  /* 0x0000df00ff017b82 */ /* 0x000ff00000000800 */
[----:B------:R-:W0:Y:S01]  /*0010*/  LDC.64 R2, c[0x0][0x398] ;  /* 0x0000e600ff027b82 */ /* 0x000e220000000a00 */
[----:B------:R-:W0:Y:S02]  /*0020*/  LDCU.64 UR10, c[0x0][0x358] ;  /* 0x00006b00ff0a77ac */ /* 0x000e240008000a00 */
[----:B0-----:R0:W2:Y:S05]  /*0030*/  LDG.E R2, desc[UR10][R2.64] ;  /* 0x0000000a02027981 */ /* 0x0010aa000c1e1900 */
[----:B------:R-:W-:Y:S01]  /*0040*/  S2UR UR4, SR_CTAID.Y ;  /* 0x00000000000479c3 */ /* 0x000fe20000002600 */
[----:B------:R-:W1:Y:S01]  /*0050*/  LDCU UR12, c[0x0][0x360] ;  /* 0x00006c00ff0c77ac */ /* 0x000e620008000800 */
[----:B------:R-:W3:Y:S01]  /*0060*/  S2R R0, SR_TID.Z ;  /* 0x0000000000007919 */ /* 0x000ee20000002300 */
[----:B------:R-:W3:Y:S01]  /*0070*/  LDCU UR13, c[0x0][0x364] ;  /* 0x00006c80ff0d77ac */ /* 0x000ee20008000800 */
[----:B------:R-:W3:Y:S04]  /*0080*/  S2R R5, SR_TID.Y ;  /* 0x0000000000057919 */ /* 0x000ee80000002200 */
[----:B------:R-:W4:Y:S01]  /*0090*/  S2UR UR9, SR_CTAID.X ;  /* 0x00000000000979c3 */ /* 0x000f220000002500 */
[----:B------:R-:W5:Y:S01]  /*00a0*/  LDCU UR5, c[0x0][0x368] ;  /* 0x00006d00ff0577ac */ /* 0x000f620008000800 */
[----:B0-----:R-:W0:Y:S01]  /*00b0*/  S2R R3, SR_TID.X ;  /* 0x0000000000037919 */ /* 0x001e220000002100 */
[----:B------:R-:W4:Y:S05]  /*00c0*/  LDCU UR6, c[0x0][0x370] ;  /* 0x00006e00ff0677ac */ /* 0x000f2a0008000800 */
[----:B------:R-:W1:Y:S01]  /*00d0*/  S2UR UR8, SR_CTAID.Z ;  /* 0x00000000000879c3 */ /* 0x000e620000002700 */
[----:B------:R-:W5:Y:S01]  /*00e0*/  LDCU UR7, c[0x0][0x374] ;  /* 0x00006e80ff0777ac */ /* 0x000f620008000800 */
[----:B----4-:R-:W-:-:S02]  /*00f0*/  UIMAD UR4, UR6, UR4, UR9 ;  /* 0x00000004060472a4 */ /* 0x010fc4000f8e0209 */
[----:B-----5:R-:W-:Y:S01]  /*0100*/  UIMAD UR6, UR6, UR7, URZ ;  /* 0x00000007060672a4 */ /* 0x020fe2000f8e02ff */
[----:B---3--:R-:W-:-:S03]  /*0110*/  IMAD R0, R0, UR13, R5 ;  /* 0x0000000d00007c24 */ /* 0x008fc6000f8e0205 */
[----:B-1----:R-:W-:Y:S02]  /*0120*/  UIMAD UR7, UR6, UR8, UR4 ;  /* 0x00000008060772a4 */ /* 0x002fe4000f8e0204 */
[----:B------:R-:W-:-:S04]  /*0130*/  UIMAD UR4, UR12, UR13, URZ ;  /* 0x0000000d0c0472a4 */ /* 0x000fc8000f8e02ff */
[----:B------:R-:W-:Y:S01]  /*0140*/  UIMAD UR5, UR4, UR5, URZ ;  /* 0x00000005040572a4 */ /* 0x000fe2000f8e02ff */
[----:B--2---:R-:W-:-:S13]  /*0150*/  ISETP.LE.AND P0, PT, R2, UR7, PT ;  /* 0x0000000702007c0c */ /* 0x004fda000bf03270 */
[----:B0-----:R-:W-:Y:S05]  /*0160*/  @P0 EXIT ;  /* 0x000000000000094d */ /* 0x001fea0003800000 */
[----:B------:R-:W-:Y:S02]  /*0170*/  IMAD R0, R0, UR12, R3 ;  /* 0x0000000c00007c24 */ /* 0x000fe4000f8e0203 */
[----:B------:R-:W-:-:S07]  /*0180*/  IMAD.MOV.U32 R3, RZ, RZ, R2 ;  /* 0x000000ffff037224 */ /* 0x000fce00078e0002 */
.L_x_30:
[----:B------:R-:W-:-:S13]  /*0190*/  ISETP.GE.AND P0, PT, R3, 0x1, PT ;  /* 0x000000010300780c */ /* 0x000fda0003f06270 */
[----:B012---:R-:W-:Y:S05]  /*01a0*/  @!P0 BRA `(.L_x_16) ;  /* 0x0000000400908947 */ /* 0x007fea0003800000 */
[----:B------:R-:W-:Y:S01]  /*01b0*/  IMAD R2, R3, UR7, RZ ;  /* 0x0000000703027c24 */ /* 0x000fe2000f8e02ff */
[----:B------:R-:W-:-:S06]  /*01c0*/  UMOV UR4, URZ ;  /* 0x000000ff00047c82 */ /* 0x000fcc0008000000 */
.L_x_29:
[----:B------:R-:W0:Y:S01]  /*01d0*/  S2UR UR9, SR_CgaCtaId ;  /* 0x00000000000979c3 */ /* 0x000e220000008800 */
[----:B------:R-:W-:Y:S01]  /*01e0*/  ISETP.GE.AND P0, PT, R0, R3, PT ;  /* 0x000000030000720c */ /* 0x000fe20003f06270 */
[----:B------:R-:W-:Y:S01]  /*01f0*/  UMOV UR8, 0x400 ;  /* 0x0000040000087882 */ /* 0x000fe20000000000 */
[----:B------:R-:W-:Y:S01]  /*0200*/  BSSY.RECONVERGENT B0, `(.L_x_17) ;  /* 0x000002d000007945 */ /* 0x000fe20003800200 */
[----:B0-----:R-:W-:-:S09]  /*0210*/  ULEA UR8, UR9, UR8, 0x18 ;  /* 0x0000000809087291 */ /* 0x001fd2000f8ec0ff */
[----:B------:R-:W-:Y:S01]  /*0220*/  STS [UR8], RZ ;  /* 0x000000ffff007988 */ /* 0x000fe20008000808 */
[----:B-12---:R-:W-:Y:S05]  /*0230*/  @P0 BRA `(.L_x_18) ;  /* 0x0000000000a40947 */ /* 0x006fea0003800000 */
[----:B------:R-:W-:-:S07]  /*0240*/  MOV R3, R0 ;  /* 0x0000000000037202 */ /* 0x000fce0000000f00 */
.L_x_22:
[----:B------:R-:W0:Y:S01]  /*0250*/  LDC.64 R4, c[0x0][0x3a0] ;  /* 0x0000e800ff047b82 */ /* 0x000e220000000a00 */
[----:B------:R-:W-:-:S04]  /*0260*/  IMAD.IADD R13, R2, 0x1, R3 ;  /* 0x00000001020d7824 */ /* 0x000fc800078e0203 */
[----:B0-----:R-:W-:-:S05]  /*0270*/  IMAD.WIDE R6, R13, 0x4, R4 ;  /* 0x000000040d067825 */ /* 0x001fca00078e0204 */
[----:B------:R-:W2:Y:S01]  /*0280*/  LDG.E R4, desc[UR10][R6.64] ;  /* 0x0000000a06047981 */ /* 0x000ea2000c1e1900 */
[----:B------:R-:W-:Y:S01]  /*0290*/  BSSY.RECONVERGENT B1, `(.L_x_19) ;  /* 0x000001e000017945 */ /* 0x000fe20003800200 */
[----:B--2---:R-:W-:-:S13]  /*02a0*/  ISETP.NE.AND P0, PT, R4, RZ, PT ;  /* 0x000000ff0400720c */ /* 0x004fda0003f05270 */
[----:B------:R-:W-:Y:S05]  /*02b0*/  @P0 BRA `(.L_x_20) ;  /* 0x00000000006c0947 */ /* 0x000fea0003800000 */
[----:B------:R-:W0:Y:S01]  /*02c0*/  LDC.64 R4, c[0x0][0x380] ;  /* 0x0000e000ff047b82 */ /* 0x000e220000000a00 */
[----:B------:R-:W-:-:S05]  /*02d0*/  HFMA2 R11, -RZ, RZ, 0, 5.9604644775390625e-08 ;  /* 0x00000001ff0b7431 */ /* 0x000fca00000001ff */
[----:B------:R1:W-:Y:S01]  /*02e0*/  STG.E desc[UR10][R6.64], R11 ;  /* 0x0000000b06007986 */ /* 0x0003e2000c10190a */
[----:B0-----:R-:W-:-:S05]  /*02f0*/  IMAD.WIDE.U32 R4, R3, 0x4, R4 ;  /* 0x0000000403047825 */ /* 0x001fca00078e0004 */
[----:B------:R-:W2:Y:S04]  /*0300*/  LDG.E R8, desc[UR10][R4.64] ;  /* 0x0000000a04087981 */ /* 0x000ea8000c1e1900 */
[----:B------:R-:W2:Y:S02]  /*0310*/  LDG.E R9, desc[UR10][R4.64+0x4] ;  /* 0x0000040a04097981 */ /* 0x000ea4000c1e1900 */
[----:B--2---:R-:W-:-:S13]  /*0320*/  ISETP.GE.AND P0, PT, R8, R9, PT ;  /* 0x000000090800720c */ /* 0x004fda0003f06270 */
[----:B-1----:R-:W-:Y:S05]  /*0330*/  @P0 BRA `(.L_x_20) ;  /* 0x00000000004c0947 */ /* 0x002fea0003800000 */
[----:B------:R-:W0:Y:S01]  /*0340*/  LDC.64 R6, c[0x0][0x3a8] ;  /* 0x0000ea00ff067b82 */ /* 0x000e220000000a00 */
[----:B------:R-:W-:Y:S02]  /*0350*/  IMAD.MOV.U32 R15, RZ, RZ, R8 ;  /* 0x000000ffff0f7224 */ /* 0x000fe400078e0008 */
[----:B0-----:R-:W-:-:S07]  /*0360*/  IMAD.WIDE R6, R13, 0x4, R6 ;  /* 0x000000040d067825 */ /* 0x001fce00078e0206 */
.L_x_21:
[----:B------:R-:W0:Y:S01]  /*0370*/  LDC.64 R10, c[0x0][0x388] ;  /* 0x0000e200ff0a7b82 */ /* 0x000e220000000a00 */
[----:B------:R-:W2:Y:S07]  /*0380*/  LDG.E R14, desc[UR10][R6.64] ;  /* 0x0000000a060e7981 */ /* 0x000eae000c1e1900 */
[----:B------:R-:W1:Y:S08]  /*0390*/  LDC.64 R8, c[0x0][0x390] ;  /* 0x0000e400ff087b82 */ /* 0x000e700000000a00 */
[----:B------:R-:W3:Y:S01]  /*03a0*/  LDC.64 R12, c[0x0][0x3b0] ;  /* 0x0000ec00ff0c7b82 */ /* 0x000ee20000000a00 */
[----:B0-----:R-:W-:-:S06]  /*03b0*/  IMAD.WIDE R10, R15, 0x4, R10 ;  /* 0x000000040f0a7825 */ /* 0x001fcc00078e020a */
[----:B------:R-:W4:Y:S01]  /*03c0*/  LDG.E R11, desc[UR10][R10.64] ;  /* 0x0000000a0a0b7981 */ /* 0x000f22000c1e1900 */
[----:B-1----:R-:W-:-:S06]  /*03d0*/  IMAD.WIDE R8, R15, 0x4, R8 ;  /* 0x000000040f087825 */ /* 0x002fcc00078e0208 */
[----:B------:R-:W2:Y:S01]  /*03e0*/  LDG.E R9, desc[UR10][R8.64] ;  /* 0x0000000a08097981 */ /* 0x000ea2000c1e1900 */
[----:B----4-:R-:W-:-:S05]  /*03f0*/  IADD3 R17, PT, PT, R2, R11, RZ ;  /* 0x0000000b02117210 */ /* 0x010fca0007ffe0ff */
[----:B---3--:R-:W-:-:S04]  /*0400*/  IMAD.WIDE R12, R17, 0x4, R12 ;  /* 0x00000004110c7825 */ /* 0x008fc800078e020c */
[----:B--2---:R-:W-:-:S05]  /*0410*/  IMAD.IADD R19, R14, 0x1, R9 ;  /* 0x000000010e137824 */ /* 0x004fca00078e0209 */
[----:B------:R0:W-:Y:S04]  /*0420*/  REDG.E.MIN.S32.STRONG.GPU desc[UR10][R12.64], R19 ;  /* 0x000000130c00798e */ /* 0x0001e8000c92e30a */
[----:B------:R-:W2:Y:S01]  /*0430*/  LDG.E R14, desc[UR10][R4.64+0x4] ;  /* 0x0000040a040e7981 */ /* 0x000ea2000c1e1900 */
[----:B------:R-:W-:-:S04]  /*0440*/  IADD3 R15, PT, PT, R15, 0x1, RZ ;  /* 0x000000010f0f7810 */ /* 0x000fc80007ffe0ff */
[----:B--2---:R-:W-:-:S13]  /*0450*/  ISETP.GE.AND P0, PT, R15, R14, PT ;  /* 0x0000000e0f00720c */ /* 0x004fda0003f06270 */
[----:B0-----:R-:W-:Y:S05]  /*0460*/  @!P0 BRA `(.L_x_21) ;  /* 0xfffffffc00c08947 */ /* 0x001fea000383ffff */
.L_x_20:
[----:B------:R-:W-:Y:S05]  /*0470*/  BSYNC.RECONVERGENT B1 ;  /* 0x0000000000017941 */ /* 0x000fea0003800200 */
.L_x_19:
[----:B------:R-:W0:Y:S02]  /*0480*/  LDC.64 R4, c[0x0][0x398] ;  /* 0x0000e600ff047b82 */ /* 0x000e240000000a00 */
[----:B0-----:R-:W2:Y:S01]  /*0490*/  LDG.E R4, desc[UR10][R4.64] ;  /* 0x0000000a04047981 */ /* 0x001ea2000c1e1900 */
[----:B------:R-:W-:-:S05]  /*04a0*/  VIADD R3, R3, UR5 ;  /* 0x0000000503037c36 */ /* 0x000fca0008000000 */
[----:B--2---:R-:W-:-:S13]  /*04b0*/  ISETP.GE.AND P0, PT, R3, R4, PT ;  /* 0x000000040300720c */ /* 0x004fda0003f06270 */
[----:B------:R-:W-:Y:S05]  /*04c0*/  @!P0 BRA `(.L_x_22) ;  /* 0xfffffffc00608947 */ /* 0x000fea000383ffff */
.L_x_18:
[----:B------:R-:W-:Y:S05]  /*04d0*/  BSYNC.RECONVERGENT B0 ;  /* 0x0000000000007941 */ /* 0x000fea0003800200 */
.L_x_17:
[----:B------:R-:W0:Y:S08]  /*04e0*/  LDC.64 R4, c[0x0][0x398] ;  /* 0x0000e600ff047b82 */ /* 0x000e300000000a00 */
[----:B------:R-:W-:Y:S06]  /*04f0*/  BAR.SYNC.DEFER_BLOCKING 0x0 ;  /* 0x0000000000007b1d */ /* 0x000fec0000010000 */
[----:B0-----:R-:W2:Y:S01]  /*0500*/  LDG.E R3, desc[UR10][R4.64] ;  /* 0x0000000a04037981 */ /* 0x001ea2000c1e1900 */
[----:B------:R-:W-:Y:S01]  /*0510*/  BSSY.RECONVERGENT B0, `(.L_x_23) ;  /* 0x000001d000007945 */ /* 0x000fe20003800200 */
[----:B--2---:R-:W-:-:S13]  /*0520*/  ISETP.GE.AND P0, PT, R0, R3, PT ;  /* 0x000000030000720c */ /* 0x004fda0003f06270 */
[----:B------:R-:W-:Y:S05]  /*0530*/  @P0 BRA `(.L_x_24) ;  /* 0x0000000000680947 */ /* 0x000fea0003800000 */
[----:B------:R-:W0:Y:S01]  /*0540*/  LDC.64 R8, c[0x0][0x3b0] ;  /* 0x0000ec00ff087b82 */ /* 0x000e220000000a00 */
[----:B------:R-:W-:-:S07]  /*0550*/  MOV R16, R0 ;  /* 0x0000000000107202 */ /* 0x000fce0000000f00 */
[----:B------:R-:W1:Y:S08]  /*0560*/  LDC.64 R6, c[0x0][0x3a0] ;  /* 0x0000e800ff067b82 */ /* 0x000e700000000a00 */
[----:B------:R-:W2:Y:S02]  /*0570*/  LDC.64 R4, c[0x0][0x3a8] ;  /* 0x0000ea00ff047b82 */ /* 0x000ea40000000a00 */
.L_x_27:
[----:B--2---:R-:W-:-:S04]  /*0580*/  IMAD.IADD R17, R2, 0x1, R16 ;  /* 0x0000000102117824 */ /* 0x004fc800078e0210 */
[----:B0-----:R-:W-:-:S04]  /*0590*/  IMAD.WIDE R10, R17, 0x4, R8 ;  /* 0x00000004110a7825 */ /* 0x001fc800078e0208 */
[----:B--2---:R-:W-:Y:S01]  /*05a0*/  IMAD.WIDE R12, R17, 0x4, R4 ;  /* 0x00000004110c7825 */ /* 0x004fe200078e0204 */
[----:B------:R-:W2:Y:S04]  /*05b0*/  LDG.E R19, desc[UR10][R10.64] ;  /* 0x0000000a0a137981 */ /* 0x000ea8000c1e1900 */
[----:B------:R-:W2:Y:S01]  /*05c0*/  LDG.E R14, desc[UR10][R12.64] ;  /* 0x0000000a0c0e7981 */ /* 0x000ea2000c1e1900 */
[----:B------:R-:W-:Y:S01]  /*05d0*/  BSSY.RECONVERGENT B1, `(.L_x_25) ;  /* 0x000000e000017945 */ /* 0x000fe20003800200 */
[----:B------:R-:W-:Y:S02]  /*05e0*/  IADD3 R16, PT, PT, R16, UR5, RZ ;  /* 0x0000000510107c10 */ /* 0x000fe4000fffe0ff */
[----:B--2---:R-:W-:-:S13]  /*05f0*/  ISETP.GE.AND P0, PT, R19, R14, PT ;  /* 0x0000000e1300720c */ /* 0x004fda0003f06270 */
[----:B------:R-:W-:Y:S05]  /*0600*/  @P0 BRA `(.L_x_26) ;  /* 0x0000000000280947 */ /* 0x000fea0003800000 */
[----:B------:R-:W0:Y:S01]  /*0610*/  LDC.64 R14, c[0x0][0x398] ;  /* 0x0000e600ff0e7b82 */ /* 0x000e220000000a00 */
[----:B-1----:R-:W-:Y:S01]  /*0620*/  IMAD.WIDE R10, R17, 0x4, R6 ;  /* 0x00000004110a7825 */ /* 0x002fe200078e0206 */
[----:B------:R2:W-:Y:S04]  /*0630*/  STG.E desc[UR10][R12.64], R19 ;  /* 0x000000130c007986 */ /* 0x0005e8000c10190a */
[----:B------:R2:W-:Y:S04]  /*0640*/  STG.E desc[UR10][R10.64], RZ ;  /* 0x000000ff0a007986 */ /* 0x0005e8000c10190a */
[----:B0-----:R2:W5:Y:S01]  /*0650*/  LDG.E R3, desc[UR10][R14.64] ;  /* 0x0000000a0e037981 */ /* 0x001562000c1e1900 */
[----:B------:R-:W0:Y:S01]  /*0660*/  S2UR UR9, SR_CgaCtaId ;  /* 0x00000000000979c3 */ /* 0x000e220000008800 */
[----:B------:R-:W-:Y:S01]  /*0670*/  UMOV UR8, 0x400 ;  /* 0x0000040000087882 */ /* 0x000fe20000000000 */
[----:B------:R-:W-:Y:S01]  /*0680*/  IMAD.MOV.U32 R17, RZ, RZ, 0x1 ;  /* 0x00000001ff117424 */ /* 0x000fe200078e00ff */
[----:B0-----:R-:W-:-:S09]  /*0690*/  ULEA UR8, UR9, UR8, 0x18 ;  /* 0x0000000809087291 */ /* 0x001fd2000f8ec0ff */
[----:B------:R2:W-:Y:S03]  /*06a0*/  STS [UR8], R17 ;  /* 0x00000011ff007988 */ /* 0x0005e60008000808 */
.L_x_26:
[----:B------:R-:W-:Y:S05]  /*06b0*/  BSYNC.RECONVERGENT B1 ;  /* 0x0000000000017941 */ /* 0x000fea0003800200 */
.L_x_25:
[----:B-----5:R-:W-:-:S13]  /*06c0*/  ISETP.GE.AND P0, PT, R16, R3, PT ;  /* 0x000000031000720c */ /* 0x020fda0003f06270 */
[----:B------:R-:W-:Y:S05]  /*06d0*/  @!P0 BRA `(.L_x_27) ;  /* 0xfffffffc00a88947 */ /* 0x000fea000383ffff */
.L_x_24:
[----:B------:R-:W-:Y:S05]  /*06e0*/  BSYNC.RECONVERGENT B0 ;  /* 0x0000000000007941 */ /* 0x000fea0003800200 */
.L_x_23:
[----:B------:R-:W0:Y:S08]  /*06f0*/  S2UR UR9, SR_CgaCtaId ;  /* 0x00000000000979c3 */ /* 0x000e300000008800 */
[----:B------:R-:W-:Y:S06]  /*0700*/  BAR.SYNC.DEFER_BLOCKING 0x0 ;  /* 0x0000000000007b1d */ /* 0x000fec0000010000 */
[----:B------:R-:W-:-:S02]  /*0710*/  UMOV UR8, 0x400 ;  /* 0x0000040000087882 */ /* 0x000fc40000000000 */
[----:B0-----:R-:W-:-:S09]  /*0720*/  ULEA UR8, UR9, UR8, 0x18 ;  /* 0x0000000809087291 */ /* 0x001fd2000f8ec0ff */
[----:B------:R-:W0:Y:S02]  /*0730*/  LDS R3, [UR8] ;  /* 0x00000008ff037984 */ /* 0x000e240008000800 */
[----:B0-----:R-:W-:-:S13]  /*0740*/  ISETP.NE.AND P0, PT, R3, RZ, PT ;  /* 0x000000ff0300720c */ /* 0x001fda0003f05270 */
[----:B------:R-:W-:Y:S05]  /*0750*/  @!P0 BRA `(.L_x_28) ;  /* 0x00000000001c8947 */ /* 0x000fea0003800000 */
[----:B------:R-:W0:Y:S08]  /*0760*/  LDC.64 R4, c[0x0][0x398] ;  /* 0x0000e600ff047b82 */ /* 0x000e300000000a00 */
[----:B------:R-:W-:Y:S06]  /*0770*/  BAR.SYNC.DEFER_BLOCKING 0x0 ;  /* 0x0000000000007b1d */ /* 0x000fec0000010000 */
[----:B0-----:R-:W3:Y:S01]  /*0780*/  LDG.E R3, desc[UR10][R4.64] ;  /* 0x0000000a04037981 */ /* 0x001ee2000c1e1900 */
[----:B------:R-:W-:-:S06]  /*0790*/  UIADD3 UR4, UPT, UPT, UR4, 0x1, URZ ;  /* 0x0000000104047890 */ /* 0x000fcc000fffe0ff */
[----:B---3--:R-:W-:-:S13]  /*07a0*/  ISETP.LE.AND P0, PT, R3, UR4, PT ;  /* 0x0000000403007c0c */ /* 0x008fda000bf03270 */
[----:B------:R-:W-:Y:S05]  /*07b0*/  @!P0 BRA `(.L_x_29) ;  /* 0xfffffff800848947 */ /* 0x000fea000383ffff */
[----:B------:R-:W-:Y:S05]  /*07c0*/  BRA `(.L_x_16) ;  /* 0x0000000000087947 */ /* 0x000fea0003800000 */
.L_x_28:
[----:B------:R-:W0:Y:S02]  /*07d0*/  LDC.64 R2, c[0x0][0x398] ;  /* 0x0000e600ff027b82 */ /* 0x000e240000000a00 */
[----:B0-----:R0:W5:Y:S02]  /*07e0*/  LDG.E R3, desc[UR10][R2.64] ;  /* 0x0000000a02037981 */ /* 0x001164000c1e1900 */
.L_x_16:
[----:B------:R-:W-:-:S06]  /*07f0*/  UIADD3 UR7, UPT, UPT, UR6, UR7, URZ ;  /* 0x0000000706077290 */ /* 0x000fcc000fffe0ff */
[----:B-----5:R-:W-:-:S13]  /*0800*/  ISETP.LE.AND P0, PT, R3, UR7, PT ;  /* 0x0000000703007c0c */ /* 0x020fda000bf03270 */
[----:B------:R-:W-:Y:S05]  /*0810*/  @!P0 BRA `(.L_x_30) ;  /* 0xfffffff8005c8947 */ /* 0x000fea000383ffff */
[----:B------:R-:W-:Y:S05]  /*0820*/  EXIT ;  /* 0x000000000000794d */ /* 0x000fea0003800000 */
.L_x_31:
        /* <DEDUP_REMOVED lines=13> */
.L_x_33:


//--------------------- .nv.shared.reserved.0     --------------------------
	.section	.nv.shared.reserved.0,"aw",@nobits
	.weak		__nv_reservedSMEM_offset_0_alias
	.size		__nv_reservedSMEM_offset_0_alias, 0, 64
	.other		__nv_reservedSMEM_offset_0_alias,@"STO_CUDA_RESERVED_SHARED STV_DEFAULT"
__nv_reservedSMEM_offset_0_alias:
	.zero		0
	.zero		64


//--------------------- .nv.shared._Z8dijkstraPiS_S_S_S_S_S_ --------------------------
	.section	.nv.shared._Z8dijkstraPiS_S_S_S_S_S_,"aw",@nobits
	.sectionflags	@""
	.align	4
.nv.shared._Z8dijkstraPiS_S_S_S_S_S_:
	.zero		1028


//--------------------- .nv.constant0._Z6dividePiS_S_S_S_S_S_S_S_S_ --------------------------
	.section	.nv.constant0._Z6dividePiS_S_S_S_S_S_S_S_S_,"a",@progbits
	.sectionflags	@""
	.align	4
.nv.constant0._Z6dividePiS_S_S_S_S_S_S_S_S_:
	.zero		976


//--------------------- .nv.constant0._Z8dijkstraPiS_S_S_S_S_S_ --------------------------
	.section	.nv.constant0._Z8dijkstraPiS_S_S_S_S_S_,"a",@progbits
	.sectionflags	@""
	.align	4
.nv.constant0._Z8dijkstraPiS_S_S_S_S_S_:
	.zero		952


//--------------------- SYMBOLS --------------------------

	.type		.nv.reservedSmem.offset0,@object
	.size		.nv.reservedSmem.offset0,0x4
	.type		.nv.reservedSmem.cap,@object
	.size		.nv.reservedSmem.cap,0x4
